	.target	sm_90a

	.elftype	@"ET_EXEC"


//--------------------- .note.nv.tkinfo           --------------------------
	.section	.note.nv.tkinfo,"",@"SHT_NOTE"
	.sectionflags	@"SHF_NOTE_NV_TKINFO"
	.tkinfo
        /*0018*/ 	.word	0x00000002
        /*0030*/ 	.string	""
        /*0030*/ 	.string	"ptxas"
        /*0030*/ 	.string	"Cuda compilation tools, release 13.0, V13.0.88"
        /*0030*/ 	.string	"Build cuda_13.0.r13.0/compiler.36424714_0"
        /*0030*/ 	.string	"-arch sm_90a -m 64 "



//--------------------- .note.nv.cuinfo           --------------------------
	.section	.note.nv.cuinfo,"",@"SHT_NOTE"
	.sectionflags	@"SHF_NOTE_NV_CUINFO"
        /*0018*/ 	.short	0x0002
        /*001a*/ 	.short	0x005a
        /*001c*/ 	.short	0x0082
	.zero		2


//--------------------- .nv.info                  --------------------------
	.section	.nv.info,"",@"SHT_CUDA_INFO"
	.align	4


	//----- nvinfo : EIATTR_REGCOUNT
	.align		4
        /*0000*/ 	.byte	0x04, 0x2f
        /*0002*/ 	.short	(.L_12 - .L_11)
	.align		4
.L_11:
        /*0004*/ 	.word	index@(_ZN7cutlass13device_kernelINS_4gemm6kernel13GemmUniversalIN4cute5tupleIJiiiiEEENS1_10collective13CollectiveMmaINS1_37MainloopSm90TmaGmmaWarpSpecializedFP8ILi3ENS5_IJNS4_1CILi1EEESB_SB_EEENS1_35KernelTmaWarpSpecializedCooperativeEEENS5_IJNSA_ILi256EEENSA_ILi16EEESF_EEENS_12float_e4m3_tENS5_IJlSB_lEEESI_SJ_NS4_8TiledMMAINS4_8MMA_AtomIJNS4_4SM904GMMA30MMA_64x16x32_F32E4M3E4M3_SS_TNILNSN_7ScaleInE1ELSP_1EEEEEENS4_6LayoutINS5_IJNSA_ILi2EEESB_SB_EEENS5_IJSB_NSA_ILi0EEESV_EEEEENS5_IJNS4_10UnderscoreESY_SY_EEEEENS4_13SM90_TMA_LOADENS4_14ComposedLayoutINS4_7SwizzleILi3ELi4ELi3EEENS4_18smem_ptr_flag_bitsILi8EEENSS_INS5_IJNSA_ILi8EEENSA_ILi128EEEEEENS5_IJS18_SB_EEEEEEEvNS4_8identityES11_S1C_vS1D_EENS_8epilogue10collective6detail29Sm90TmaWarpSpecializedAdapterINS1G_15DefaultEpilogueISI_SJ_SJ_NS1F_6thread17LinearCombinationISI_Li1EffLNS1K_9ScaleType4KindE0ELNS_15FloatRoundStyleE2ESI_EENS1_15EpilogueDefaultEEEEEvvEEEEvNT_6ParamsE)
        /*0008*/ 	.word	0x000000a8


	//----- nvinfo : EIATTR_FRAME_SIZE
	.align		4
.L_12:
        /*000c*/ 	.byte	0x04, 0x11
        /*000e*/ 	.short	(.L_14 - .L_13)
	.align		4
.L_13:
        /*0010*/ 	.word	index@(_ZN7cutlass13device_kernelINS_4gemm6kernel13GemmUniversalIN4cute5tupleIJiiiiEEENS1_10collective13CollectiveMmaINS1_37MainloopSm90TmaGmmaWarpSpecializedFP8ILi3ENS5_IJNS4_1CILi1EEESB_SB_EEENS1_35KernelTmaWarpSpecializedCooperativeEEENS5_IJNSA_ILi256EEENSA_ILi16EEESF_EEENS_12float_e4m3_tENS5_IJlSB_lEEESI_SJ_NS4_8TiledMMAINS4_8MMA_AtomIJNS4_4SM904GMMA30MMA_64x16x32_F32E4M3E4M3_SS_TNILNSN_7ScaleInE1ELSP_1EEEEEENS4_6LayoutINS5_IJNSA_ILi2EEESB_SB_EEENS5_IJSB_NSA_ILi0EEESV_EEEEENS5_IJNS4_10UnderscoreESY_SY_EEEEENS4_13SM90_TMA_LOADENS4_14ComposedLayoutINS4_7SwizzleILi3ELi4ELi3EEENS4_18smem_ptr_flag_bitsILi8EEENSS_INS5_IJNSA_ILi8EEENSA_ILi128EEEEEENS5_IJS18_SB_EEEEEEEvNS4_8identityES11_S1C_vS1D_EENS_8epilogue10collective6detail29Sm90TmaWarpSpecializedAdapterINS1G_15DefaultEpilogueISI_SJ_SJ_NS1F_6thread17LinearCombinationISI_Li1EffLNS1K_9ScaleType4KindE0ELNS_15FloatRoundStyleE2ESI_EENS1_15EpilogueDefaultEEEEEvvEEEEvNT_6ParamsE)
        /*0014*/ 	.word	0x00000000


	//----- nvinfo : EIATTR_MIN_STACK_SIZE
	.align		4
.L_14:
        /*0018*/ 	.byte	0x04, 0x12
        /*001a*/ 	.short	(.L_16 - .L_15)
	.align		4
.L_15:
        /*001c*/ 	.word	index@(_ZN7cutlass13device_kernelINS_4gemm6kernel13GemmUniversalIN4cute5tupleIJiiiiEEENS1_10collective13CollectiveMmaINS1_37MainloopSm90TmaGmmaWarpSpecializedFP8ILi3ENS5_IJNS4_1CILi1EEESB_SB_EEENS1_35KernelTmaWarpSpecializedCooperativeEEENS5_IJNSA_ILi256EEENSA_ILi16EEESF_EEENS_12float_e4m3_tENS5_IJlSB_lEEESI_SJ_NS4_8TiledMMAINS4_8MMA_AtomIJNS4_4SM904GMMA30MMA_64x16x32_F32E4M3E4M3_SS_TNILNSN_7ScaleInE1ELSP_1EEEEEENS4_6LayoutINS5_IJNSA_ILi2EEESB_SB_EEENS5_IJSB_NSA_ILi0EEESV_EEEEENS5_IJNS4_10UnderscoreESY_SY_EEEEENS4_13SM90_TMA_LOADENS4_14ComposedLayoutINS4_7SwizzleILi3ELi4ELi3EEENS4_18smem_ptr_flag_bitsILi8EEENSS_INS5_IJNSA_ILi8EEENSA_ILi128EEEEEENS5_IJS18_SB_EEEEEEEvNS4_8identityES11_S1C_vS1D_EENS_8epilogue10collective6detail29Sm90TmaWarpSpecializedAdapterINS1G_15DefaultEpilogueISI_SJ_SJ_NS1F_6thread17LinearCombinationISI_Li1EffLNS1K_9ScaleType4KindE0ELNS_15FloatRoundStyleE2ESI_EENS1_15EpilogueDefaultEEEEEvvEEEEvNT_6ParamsE)
        /*0020*/ 	.word	0x00000000
.L_16:


//--------------------- .nv.compat                --------------------------
	.section	.nv.compat,"",@"SHT_CUDA_COMPAT_INFO"
	.align	4
        /*0000*/ 	.byte	0x02, 0x09, 0x01, 0x00, 0x02, 0x02, 0x04, 0x00, 0x02, 0x05, 0x05, 0x00, 0x03, 0x07, 0x01, 0x01
        /*0010*/ 	.byte	0x02, 0x03, 0x01, 0x00, 0x02, 0x06, 0x01, 0x00, 0x04, 0x0b, 0x08, 0x00, 0x00, 0x00, 0x00, 0x00
        /*0020*/ 	.byte	0x00, 0x00, 0x00, 0x00


//--------------------- .nv.info._ZN7cutlass13device_kernelINS_4gemm6kernel13GemmUniversalIN4cute5tupleIJiiiiEEENS1_10collective13CollectiveMmaINS1_37MainloopSm90TmaGmmaWarpSpecializedFP8ILi3ENS5_IJNS4_1CILi1EEESB_SB_EEENS1_35KernelTmaWarpSpecializedCooperativeEEENS5_IJNSA_ILi256EEENSA_ILi16EEESF_EEENS_12float_e4m3_tENS5_IJlSB_lEEESI_SJ_NS4_8TiledMMAINS4_8MMA_AtomIJNS4_4SM904GMMA30MMA_64x16x32_F32E4M3E4M3_SS_TNILNSN_7ScaleInE1ELSP_1EEEEEENS4_6LayoutINS5_IJNSA_ILi2EEESB_SB_EEENS5_IJSB_NSA_ILi0EEESV_EEEEENS5_IJNS4_10UnderscoreESY_SY_EEEEENS4_13SM90_TMA_LOADENS4_14ComposedLayoutINS4_7SwizzleILi3ELi4ELi3EEENS4_18smem_ptr_flag_bitsILi8EEENSS_INS5_IJNSA_ILi8EEENSA_ILi128EEEEEENS5_IJS18_SB_EEEEEEEvNS4_8identityES11_S1C_vS1D_EENS_8epilogue10collective6detail29Sm90TmaWarpSpecializedAdapterINS1G_15DefaultEpilogueISI_SJ_SJ_NS1F_6thread17LinearCombinationISI_Li1EffLNS1K_9ScaleType4KindE0ELNS_15FloatRoundStyleE2ESI_EENS1_15EpilogueDefaultEEEEEvvEEEEvNT_6ParamsE --------------------------
	.section	.nv.info._ZN7cutlass13device_kernelINS_4gemm6kernel13GemmUniversalIN4cute5tupleIJiiiiEEENS1_10collective13CollectiveMmaINS1_37MainloopSm90TmaGmmaWarpSpecializedFP8ILi3ENS5_IJNS4_1CILi1EEESB_SB_EEENS1_35KernelTmaWarpSpecializedCooperativeEEENS5_IJNSA_ILi256EEENSA_ILi16EEESF_EEENS_12float_e4m3_tENS5_IJlSB_lEEESI_SJ_NS4_8TiledMMAINS4_8MMA_AtomIJNS4_4SM904GMMA30MMA_64x16x32_F32E4M3E4M3_SS_TNILNSN_7ScaleInE1ELSP_1EEEEEENS4_6LayoutINS5_IJNSA_ILi2EEESB_SB_EEENS5_IJSB_NSA_ILi0EEESV_EEEEENS5_IJNS4_10UnderscoreESY_SY_EEEEENS4_13SM90_TMA_LOADENS4_14ComposedLayoutINS4_7SwizzleILi3ELi4ELi3EEENS4_18smem_ptr_flag_bitsILi8EEENSS_INS5_IJNSA_ILi8EEENSA_ILi128EEEEEENS5_IJS18_SB_EEEEEEEvNS4_8identityES11_S1C_vS1D_EENS_8epilogue10collective6detail29Sm90TmaWarpSpecializedAdapterINS1G_15DefaultEpilogueISI_SJ_SJ_NS1F_6thread17LinearCombinationISI_Li1EffLNS1K_9ScaleType4KindE0ELNS_15FloatRoundStyleE2ESI_EENS1_15EpilogueDefaultEEEEEvvEEEEvNT_6ParamsE,"",@"SHT_CUDA_INFO"
	.sectionflags	@""
	.align	4


	//----- nvinfo : EIATTR_CUDA_API_VERSION
	.align		4
        /*0000*/ 	.byte	0x04, 0x37
        /*0002*/ 	.short	(.L_18 - .L_17)
.L_17:
        /*0004*/ 	.word	0x00000082


	//----- nvinfo : EIATTR_KPARAM_INFO
	.align		4
.L_18:
        /*0008*/ 	.byte	0x04, 0x17
        /*000a*/ 	.short	(.L_20 - .L_19)
.L_19:
        /*000c*/ 	.word	0x00000000
        /*0010*/ 	.short	0x0000
        /*0012*/ 	.short	0x0070
        /*0014*/ 	.byte	0x00, 0xf0, 0x01, 0x10


	//----- nvinfo : EIATTR_SPARSE_MMA_MASK
	.align		4
.L_20:
        /*0018*/ 	.byte	0x03, 0x50
        /*001a*/ 	.short	0x0000


	//----- nvinfo : EIATTR_MAXREG_COUNT
	.align		4
        /*001c*/ 	.byte	0x03, 0x1b
        /*001e*/ 	.short	0x00a8


	//----- nvinfo : EIATTR_NUM_BARRIERS
	.align		4
        /*0020*/ 	.byte	0x02, 0x4c
        /*0022*/ 	.byte	0x01
	.zero		1


	//----- nvinfo : EIATTR_MERCURY_ISA_VERSION
	.align		4
        /*0024*/ 	.byte	0x03, 0x5f
        /*0026*/ 	.short	0x0101


	//----- nvinfo : EIATTR_INT_WARP_WIDE_INSTR_OFFSETS
	.align		4
        /*0028*/ 	.byte	0x04, 0x31
        /*002a*/ 	.short	(.L_22 - .L_21)


	//   ....[0]....
.L_21:
        /*002c*/ 	.word	0x000003a0


	//   ....[1]....
        /*0030*/ 	.word	0x000003b0


	//   ....[2]....
        /*0034*/ 	.word	0x000004b0


	//----- nvinfo : EIATTR_COOP_GROUP_MASK_REGIDS
	.align		4
.L_22:
        /*0038*/ 	.byte	0x04, 0x29
        /*003a*/ 	.short	(.L_24 - .L_23)


	//   ....[0]....
.L_23:
        /*003c*/ 	.word	0xffffffff


	//   ....[1]....
        /*0040*/ 	.word	0xffffffff


	//   ....[2]....
        /*0044*/ 	.word	0xffffffff


	//   ....[3]....
        /*0048*/ 	.word	0xffffffff


	//   ....[4]....
        /*004c*/ 	.word	0xffffffff


	//----- nvinfo : EIATTR_COOP_GROUP_INSTR_OFFSETS
	.align		4
.L_24:
        /*0050*/ 	.byte	0x04, 0x28
        /*0052*/ 	.short	(.L_26 - .L_25)


	//   ....[0]....
.L_25:
        /*0054*/ 	.word	0x00000060


	//   ....[1]....
        /*0058*/ 	.word	0x00000070


	//   ....[2]....
        /*005c*/ 	.word	0x00000130


	//   ....[3]....
        /*0060*/ 	.word	0x000002a0


	//   ....[4]....
        /*0064*/ 	.word	0x00000fd0


	//----- nvinfo : EIATTR_REG_RECONFIG
	.align		4
.L_26:
        /*0068*/ 	.byte	0x01, 0x54
	.zero		2


	//----- nvinfo : EIATTR_MBARRIER_INSTR_OFFSETS
	.align		4
        /*006c*/ 	.byte	0x04, 0x39
        /*006e*/ 	.short	(.L_28 - .L_27)


	//   ....[0]....
.L_27:
        /*0070*/ 	.word	0x00000230
        /*0074*/ 	.word	0x000000ff
        /*0078*/ 	.word	0x00000000
        /*007c*/ 	.short	0x0100
        /*007e*/ 	.byte	0x08
	.zero		1


	//   ....[1]....
        /*0080*/ 	.word	0x00000240
        /*0084*/ 	.word	0x000000ff
        /*0088*/ 	.word	0x00000018
        /*008c*/ 	.short	0x0100
        /*008e*/ 	.byte	0x08
	.zero		1


	//   ....[2]....
        /*0090*/ 	.word	0x00000250
        /*0094*/ 	.word	0x000000ff
        /*0098*/ 	.word	0x00000008
        /*009c*/ 	.short	0x0100
        /*009e*/ 	.byte	0x08
	.zero		1


	//   ....[3]....
        /*00a0*/ 	.word	0x00000260
        /*00a4*/ 	.word	0x000000ff
        /*00a8*/ 	.word	0x00000020
        /*00ac*/ 	.short	0x0100
        /*00ae*/ 	.byte	0x08
	.zero		1


	//   ....[4]....
        /*00b0*/ 	.word	0x00000270
        /*00b4*/ 	.word	0x000000ff
        /*00b8*/ 	.word	0x00000010
        /*00bc*/ 	.short	0x0100
        /*00be*/ 	.byte	0x08
	.zero		1


	//   ....[5]....
        /*00c0*/ 	.word	0x00000280
        /*00c4*/ 	.word	0x000000ff
        /*00c8*/ 	.word	0x00000028
        /*00cc*/ 	.short	0x0100
        /*00ce*/ 	.byte	0x08
	.zero		1


	//   ....[6]....
        /*00d0*/ 	.word	0x00000520
        /*00d4*/ 	.word	0x000000ff
        /*00d8*/ 	.word	0x00000040
        /*00dc*/ 	.short	0x0100
        /*00de*/ 	.byte	0x06
	.zero		1


	//   ....[7]....
        /*00e0*/ 	.word	0x00000590
        /*00e4*/ 	.word	0x000000ff
        /*00e8*/ 	.word	0x00000048
        /*00ec*/ 	.short	0x0100
        /*00ee*/ 	.byte	0x06
	.zero		1


	//   ....[8]....
        /*00f0*/ 	.word	0x00001210
        /*00f4*/ 	.word	0x000000ff
        /*00f8*/ 	.word	0x00000000
        /*00fc*/ 	.short	0x010a
        /*00fe*/ 	.byte	0x06
	.zero		1


	//   ....[9]....
        /*0100*/ 	.word	0x00001250
        /*0104*/ 	.word	0x000000ff
        /*0108*/ 	.word	0x00000000
        /*010c*/ 	.short	0x010a
        /*010e*/ 	.byte	0x06
	.zero		1


	//   ....[10]....
        /*0110*/ 	.word	0x00001b10
        /*0114*/ 	.word	0x000000ff
        /*0118*/ 	.word	0x00000000
        /*011c*/ 	.short	0x010a
        /*011e*/ 	.byte	0x0e
	.zero		1


	//   ....[11]....
        /*0120*/ 	.word	0x00001b50
        /*0124*/ 	.word	0x000000ff
        /*0128*/ 	.word	0x00000000
        /*012c*/ 	.short	0x010a
        /*012e*/ 	.byte	0x0e
	.zero		1


	//   ....[12]....
        /*0130*/ 	.word	0x00002280
        /*0134*/ 	.word	0x000000ff
        /*0138*/ 	.word	0x00000000
        /*013c*/ 	.short	0x0101
        /*013e*/ 	.byte	0x08
	.zero		1


	//   ....[13]....
        /*0140*/ 	.word	0x000025d0
        /*0144*/ 	.word	0x000000ff
        /*0148*/ 	.word	0x00000000
        /*014c*/ 	.short	0x0101
        /*014e*/ 	.byte	0x08
	.zero		1


	//   ....[14]....
        /*0150*/ 	.word	0x00004e20
        /*0154*/ 	.word	0x00000012
        /*0158*/ 	.word	0x00000018
        /*015c*/ 	.short	0x010a
        /*015e*/ 	.byte	0x3f
	.zero		1


	//   ....[15]....
        /*0160*/ 	.word	0x00005270
        /*0164*/ 	.word	0x00000004
        /*0168*/ 	.word	0x00000048
        /*016c*/ 	.short	0x0101
        /*016e*/ 	.byte	0x3f
	.zero		1


	//   ....[16]....
        /*0170*/ 	.word	0x000059a0
        /*0174*/ 	.word	0x00000007
        /*0178*/ 	.word	0x00000000
        /*017c*/ 	.short	0x010a
        /*017e*/ 	.byte	0x3f
	.zero		1


	//   ....[17]....
        /*0180*/ 	.word	0x00005a20
        /*0184*/ 	.word	0x00000009
        /*0188*/ 	.word	0x00000000
        /*018c*/ 	.short	0x010a
        /*018e*/ 	.byte	0x3f
	.zero		1


	//   ....[18]....
        /*0190*/ 	.word	0x00005ab0
        /*0194*/ 	.word	0x00000003
        /*0198*/ 	.word	0x00000000
        /*019c*/ 	.short	0x010a
        /*019e*/ 	.byte	0x3f
	.zero		1


	//   ....[19]....
        /*01a0*/ 	.word	0x00005b20
        /*01a4*/ 	.word	0x00000003
        /*01a8*/ 	.word	0x00000000
        /*01ac*/ 	.short	0x010a
        /*01ae*/ 	.byte	0x3f
	.zero		1


	//   ....[20]....
        /*01b0*/ 	.word	0x00005b80
        /*01b4*/ 	.word	0x00000004
        /*01b8*/ 	.word	0x00000000
        /*01bc*/ 	.short	0x010a
        /*01be*/ 	.byte	0x3f
	.zero		1


	//   ....[21]....
        /*01c0*/ 	.word	0x00005c50
        /*01c4*/ 	.word	0x00000012
        /*01c8*/ 	.word	0x00000018
        /*01cc*/ 	.short	0x010a
        /*01ce*/ 	.byte	0x3f
	.zero		1


	//   ....[22]....
        /*01d0*/ 	.word	0x00005d30
        /*01d4*/ 	.word	0x00000007
        /*01d8*/ 	.word	0x00000000
        /*01dc*/ 	.short	0x010a
        /*01de*/ 	.byte	0x3f
	.zero		1


	//   ....[23]....
        /*01e0*/ 	.word	0x00005d80
        /*01e4*/ 	.word	0x00000009
        /*01e8*/ 	.word	0x00000000
        /*01ec*/ 	.short	0x010a
        /*01ee*/ 	.byte	0x3f
	.zero		1


	//----- nvinfo : EIATTR_NUM_MBARRIERS
	.align		4
.L_28:
        /*01f0*/ 	.byte	0x03, 0x38
        /*01f2*/ 	.short	0x0008


	//----- nvinfo : EIATTR_EXIT_INSTR_OFFSETS
	.align		4
        /*01f4*/ 	.byte	0x04, 0x1c
        /*01f6*/ 	.short	(.L_30 - .L_29)


	//   ....[0]....
.L_29:
        /*01f8*/ 	.word	0x000005e0


	//   ....[1]....
        /*01fc*/ 	.word	0x00000ea0


	//   ....[2]....
        /*0200*/ 	.word	0x00004480


	//   ....[3]....
        /*0204*/ 	.word	0x00004ac0


	//   ....[4]....
        /*0208*/ 	.word	0x00005b00


	//----- nvinfo : EIATTR_MAX_THREADS
	.align		4
.L_30:
        /*020c*/ 	.byte	0x04, 0x05
        /*020e*/ 	.short	(.L_32 - .L_31)
.L_31:
        /*0210*/ 	.word	0x00000180
        /*0214*/ 	.word	0x00000001
        /*0218*/ 	.word	0x00000001


	//----- nvinfo : EIATTR_CRS_STACK_SIZE
	.align		4
.L_32:
        /*021c*/ 	.byte	0x04, 0x1e
        /*021e*/ 	.short	(.L_34 - .L_33)
.L_33:
        /*0220*/ 	.word	0x00000000


	//----- nvinfo : EIATTR_CBANK_PARAM_SIZE
	.align		4
.L_34:
        /*0224*/ 	.byte	0x03, 0x19
        /*0226*/ 	.short	0x0470


	//----- nvinfo : EIATTR_PARAM_CBANK
	.align		4
        /*0228*/ 	.byte	0x04, 0x0a
        /*022a*/ 	.short	(.L_36 - .L_35)
	.align		4
.L_35:
        /*022c*/ 	.word	index@(.nv.constant0._ZN7cutlass13device_kernelINS_4gemm6kernel13GemmUniversalIN4cute5tupleIJiiiiEEENS1_10collective13CollectiveMmaINS1_37MainloopSm90TmaGmmaWarpSpecializedFP8ILi3ENS5_IJNS4_1CILi1EEESB_SB_EEENS1_35KernelTmaWarpSpecializedCooperativeEEENS5_IJNSA_ILi256EEENSA_ILi16EEESF_EEENS_12float_e4m3_tENS5_IJlSB_lEEESI_SJ_NS4_8TiledMMAINS4_8MMA_AtomIJNS4_4SM904GMMA30MMA_64x16x32_F32E4M3E4M3_SS_TNILNSN_7ScaleInE1ELSP_1EEEEEENS4_6LayoutINS5_IJNSA_ILi2EEESB_SB_EEENS5_IJSB_NSA_ILi0EEESV_EEEEENS5_IJNS4_10UnderscoreESY_SY_EEEEENS4_13SM90_TMA_LOADENS4_14ComposedLayoutINS4_7SwizzleILi3ELi4ELi3EEENS4_18smem_ptr_flag_bitsILi8EEENSS_INS5_IJNSA_ILi8EEENSA_ILi128EEEEEENS5_IJS18_SB_EEEEEEEvNS4_8identityES11_S1C_vS1D_EENS_8epilogue10collective6detail29Sm90TmaWarpSpecializedAdapterINS1G_15DefaultEpilogueISI_SJ_SJ_NS1F_6thread17LinearCombinationISI_Li1EffLNS1K_9ScaleType4KindE0ELNS_15FloatRoundStyleE2ESI_EENS1_15EpilogueDefaultEEEEEvvEEEEvNT_6ParamsE)
        /*0230*/ 	.short	0x0210
        /*0232*/ 	.short	0x0470


	//----- nvinfo : EIATTR_SW_WAR
	.align		4
.L_36:
        /*0234*/ 	.byte	0x04, 0x36
        /*0236*/ 	.short	(.L_38 - .L_37)
.L_37:
        /*0238*/ 	.word	0x00000008
.L_38:


//--------------------- .nv.callgraph             --------------------------
	.section	.nv.callgraph,"",@"SHT_CUDA_CALLGRAPH"
	.align	4
	.sectionentsize	8
	.align		4
        /*0000*/ 	.word	0x00000000
	.align		4
        /*0004*/ 	.word	0xffffffff
	.align		4
        /*0008*/ 	.word	0x00000000
	.align		4
        /*000c*/ 	.word	0xfffffffe
	.align		4
        /*0010*/ 	.word	0x00000000
	.align		4
        /*0014*/ 	.word	0xfffffffd
	.align		4
        /*0018*/ 	.word	0x00000000
	.align		4
        /*001c*/ 	.word	0xfffffffc


//--------------------- .nv.constant4             --------------------------
	.section	.nv.constant4,"a",@progbits
	.align	8
	.align		8
.nv.constant4:
        /*0000*/ 	.dword	_ZN40_INTERNAL_11d44834_4_k_cu_54169506_149184cuda3std3__45__cpo5beginE
	.align		8
        /*0008*/ 	.dword	_ZN40_INTERNAL_11d44834_4_k_cu_54169506_149184cuda3std3__45__cpo3endE
	.align		8
        /*0010*/ 	.dword	_ZN40_INTERNAL_11d44834_4_k_cu_54169506_149184cuda3std3__45__cpo6cbeginE
	.align		8
        /*0018*/ 	.dword	_ZN40_INTERNAL_11d44834_4_k_cu_54169506_149184cuda3std3__45__cpo4cendE
	.align		8
        /*0020*/ 	.dword	_ZN40_INTERNAL_11d44834_4_k_cu_54169506_149184cuda3std3__442_GLOBAL__N__11d44834_4_k_cu_54169506_149186ignoreE
	.align		8
        /*0028*/ 	.dword	_ZN40_INTERNAL_11d44834_4_k_cu_54169506_149184cuda3std3__419piecewise_constructE
	.align		8
        /*0030*/ 	.dword	_ZN40_INTERNAL_11d44834_4_k_cu_54169506_149184cuda3std3__48in_placeE
	.align		8
        /*0038*/ 	.dword	_ZN40_INTERNAL_11d44834_4_k_cu_54169506_149184cuda3std6ranges3__45__cpo4swapE
	.align		8
        /*0040*/ 	.dword	_ZN40_INTERNAL_11d44834_4_k_cu_54169506_149184cuda3std6ranges3__45__cpo9iter_moveE
	.align		8
        /*0048*/ 	.dword	_ZN40_INTERNAL_11d44834_4_k_cu_54169506_149184cute7productE
	.align		8
        /*0050*/ 	.dword	_ZN40_INTERNAL_11d44834_4_k_cu_54169506_149184cute1_E


//--------------------- .text._ZN7cutlass13device_kernelINS_4gemm6kernel13GemmUniversalIN4cute5tupleIJiiiiEEENS1_10collective13CollectiveMmaINS1_37MainloopSm90TmaGmmaWarpSpecializedFP8ILi3ENS5_IJNS4_1CILi1EEESB_SB_EEENS1_35KernelTmaWarpSpecializedCooperativeEEENS5_IJNSA_ILi256EEENSA_ILi16EEESF_EEENS_12float_e4m3_tENS5_IJlSB_lEEESI_SJ_NS4_8TiledMMAINS4_8MMA_AtomIJNS4_4SM904GMMA30MMA_64x16x32_F32E4M3E4M3_SS_TNILNSN_7ScaleInE1ELSP_1EEEEEENS4_6LayoutINS5_IJNSA_ILi2EEESB_SB_EEENS5_IJSB_NSA_ILi0EEESV_EEEEENS5_IJNS4_10UnderscoreESY_SY_EEEEENS4_13SM90_TMA_LOADENS4_14ComposedLayoutINS4_7SwizzleILi3ELi4ELi3EEENS4_18smem_ptr_flag_bitsILi8EEENSS_INS5_IJNSA_ILi8EEENSA_ILi128EEEEEENS5_IJS18_SB_EEEEEEEvNS4_8identityES11_S1C_vS1D_EENS_8epilogue10collective6detail29Sm90TmaWarpSpecializedAdapterINS1G_15DefaultEpilogueISI_SJ_SJ_NS1F_6thread17LinearCombinationISI_Li1EffLNS1K_9ScaleType4KindE0ELNS_15FloatRoundStyleE2ESI_EENS1_15EpilogueDefaultEEEEEvvEEEEvNT_6ParamsE --------------------------
	.section	.text._ZN7cutlass13device_kernelINS_4gemm6kernel13GemmUniversalIN4cute5tupleIJiiiiEEENS1_10collective13CollectiveMmaINS1_37MainloopSm90TmaGmmaWarpSpecializedFP8ILi3ENS5_IJNS4_1CILi1EEESB_SB_EEENS1_35KernelTmaWarpSpecializedCooperativeEEENS5_IJNSA_ILi256EEENSA_ILi16EEESF_EEENS_12float_e4m3_tENS5_IJlSB_lEEESI_SJ_NS4_8TiledMMAINS4_8MMA_AtomIJNS4_4SM904GMMA30MMA_64x16x32_F32E4M3E4M3_SS_TNILNSN_7ScaleInE1ELSP_1EEEEEENS4_6LayoutINS5_IJNSA_ILi2EEESB_SB_EEENS5_IJSB_NSA_ILi0EEESV_EEEEENS5_IJNS4_10UnderscoreESY_SY_EEEEENS4_13SM90_TMA_LOADENS4_14ComposedLayoutINS4_7SwizzleILi3ELi4ELi3EEENS4_18smem_ptr_flag_bitsILi8EEENSS_INS5_IJNSA_ILi8EEENSA_ILi128EEEEEENS5_IJS18_SB_EEEEEEEvNS4_8identityES11_S1C_vS1D_EENS_8epilogue10collective6detail29Sm90TmaWarpSpecializedAdapterINS1G_15DefaultEpilogueISI_SJ_SJ_NS1F_6thread17LinearCombinationISI_Li1EffLNS1K_9ScaleType4KindE0ELNS_15FloatRoundStyleE2ESI_EENS1_15EpilogueDefaultEEEEEvvEEEEvNT_6ParamsE,"ax",@progbits
	.align	128
.text._ZN7cutlass13device_kernelINS_4gemm6kernel13GemmUniversalIN4cute5tupleIJiiiiEEENS1_10collective13CollectiveMmaINS1_37MainloopSm90TmaGmmaWarpSpecializedFP8ILi3ENS5_IJNS4_1CILi1EEESB_SB_EEENS1_35KernelTmaWarpSpecializedCooperativeEEENS5_IJNSA_ILi256EEENSA_ILi16EEESF_EEENS_12float_e4m3_tENS5_IJlSB_lEEESI_SJ_NS4_8TiledMMAINS4_8MMA_AtomIJNS4_4SM904GMMA30MMA_64x16x32_F32E4M3E4M3_SS_TNILNSN_7ScaleInE1ELSP_1EEEEEENS4_6LayoutINS5_IJNSA_ILi2EEESB_SB_EEENS5_IJSB_NSA_ILi0EEESV_EEEEENS5_IJNS4_10UnderscoreESY_SY_EEEEENS4_13SM90_TMA_LOADENS4_14ComposedLayoutINS4_7SwizzleILi3ELi4ELi3EEENS4_18smem_ptr_flag_bitsILi8EEENSS_INS5_IJNSA_ILi8EEENSA_ILi128EEEEEENS5_IJS18_SB_EEEEEEEvNS4_8identityES11_S1C_vS1D_EENS_8epilogue10collective6detail29Sm90TmaWarpSpecializedAdapterINS1G_15DefaultEpilogueISI_SJ_SJ_NS1F_6thread17LinearCombinationISI_Li1EffLNS1K_9ScaleType4KindE0ELNS_15FloatRoundStyleE2ESI_EENS1_15EpilogueDefaultEEEEEvvEEEEvNT_6ParamsE:
        .type           _ZN7cutlass13device_kernelINS_4gemm6kernel13GemmUniversalIN4cute5tupleIJiiiiEEENS1_10collective13CollectiveMmaINS1_37MainloopSm90TmaGmmaWarpSpecializedFP8ILi3ENS5_IJNS4_1CILi1EEESB_SB_EEENS1_35KernelTmaWarpSpecializedCooperativeEEENS5_IJNSA_ILi256EEENSA_ILi16EEESF_EEENS_12float_e4m3_tENS5_IJlSB_lEEESI_SJ_NS4_8TiledMMAINS4_8MMA_AtomIJNS4_4SM904GMMA30MMA_64x16x32_F32E4M3E4M3_SS_TNILNSN_7ScaleInE1ELSP_1EEEEEENS4_6LayoutINS5_IJNSA_ILi2EEESB_SB_EEENS5_IJSB_NSA_ILi0EEESV_EEEEENS5_IJNS4_10UnderscoreESY_SY_EEEEENS4_13SM90_TMA_LOADENS4_14ComposedLayoutINS4_7SwizzleILi3ELi4ELi3EEENS4_18smem_ptr_flag_bitsILi8EEENSS_INS5_IJNSA_ILi8EEENSA_ILi128EEEEEENS5_IJS18_SB_EEEEEEEvNS4_8identityES11_S1C_vS1D_EENS_8epilogue10collective6detail29Sm90TmaWarpSpecializedAdapterINS1G_15DefaultEpilogueISI_SJ_SJ_NS1F_6thread17LinearCombinationISI_Li1EffLNS1K_9ScaleType4KindE0ELNS_15FloatRoundStyleE2ESI_EENS1_15EpilogueDefaultEEEEEvvEEEEvNT_6ParamsE,@function
        .size           _ZN7cutlass13device_kernelINS_4gemm6kernel13GemmUniversalIN4cute5tupleIJiiiiEEENS1_10collective13CollectiveMmaINS1_37MainloopSm90TmaGmmaWarpSpecializedFP8ILi3ENS5_IJNS4_1CILi1EEESB_SB_EEENS1_35KernelTmaWarpSpecializedCooperativeEEENS5_IJNSA_ILi256EEENSA_ILi16EEESF_EEENS_12float_e4m3_tENS5_IJlSB_lEEESI_SJ_NS4_8TiledMMAINS4_8MMA_AtomIJNS4_4SM904GMMA30MMA_64x16x32_F32E4M3E4M3_SS_TNILNSN_7ScaleInE1ELSP_1EEEEEENS4_6LayoutINS5_IJNSA_ILi2EEESB_SB_EEENS5_IJSB_NSA_ILi0EEESV_EEEEENS5_IJNS4_10UnderscoreESY_SY_EEEEENS4_13SM90_TMA_LOADENS4_14ComposedLayoutINS4_7SwizzleILi3ELi4ELi3EEENS4_18smem_ptr_flag_bitsILi8EEENSS_INS5_IJNSA_ILi8EEENSA_ILi128EEEEEENS5_IJS18_SB_EEEEEEEvNS4_8identityES11_S1C_vS1D_EENS_8epilogue10collective6detail29Sm90TmaWarpSpecializedAdapterINS1G_15DefaultEpilogueISI_SJ_SJ_NS1F_6thread17LinearCombinationISI_Li1EffLNS1K_9ScaleType4KindE0ELNS_15FloatRoundStyleE2ESI_EENS1_15EpilogueDefaultEEEEEvvEEEEvNT_6ParamsE,(.L_x_103 - _ZN7cutlass13device_kernelINS_4gemm6kernel13GemmUniversalIN4cute5tupleIJiiiiEEENS1_10collective13CollectiveMmaINS1_37MainloopSm90TmaGmmaWarpSpecializedFP8ILi3ENS5_IJNS4_1CILi1EEESB_SB_EEENS1_35KernelTmaWarpSpecializedCooperativeEEENS5_IJNSA_ILi256EEENSA_ILi16EEESF_EEENS_12float_e4m3_tENS5_IJlSB_lEEESI_SJ_NS4_8TiledMMAINS4_8MMA_AtomIJNS4_4SM904GMMA30MMA_64x16x32_F32E4M3E4M3_SS_TNILNSN_7ScaleInE1ELSP_1EEEEEENS4_6LayoutINS5_IJNSA_ILi2EEESB_SB_EEENS5_IJSB_NSA_ILi0EEESV_EEEEENS5_IJNS4_10UnderscoreESY_SY_EEEEENS4_13SM90_TMA_LOADENS4_14ComposedLayoutINS4_7SwizzleILi3ELi4ELi3EEENS4_18smem_ptr_flag_bitsILi8EEENSS_INS5_IJNSA_ILi8EEENSA_ILi128EEEEEENS5_IJS18_SB_EEEEEEEvNS4_8identityES11_S1C_vS1D_EENS_8epilogue10collective6detail29Sm90TmaWarpSpecializedAdapterINS1G_15DefaultEpilogueISI_SJ_SJ_NS1F_6thread17LinearCombinationISI_Li1EffLNS1K_9ScaleType4KindE0ELNS_15FloatRoundStyleE2ESI_EENS1_15EpilogueDefaultEEEEEvvEEEEvNT_6ParamsE)
        .other          _ZN7cutlass13device_kernelINS_4gemm6kernel13GemmUniversalIN4cute5tupleIJiiiiEEENS1_10collective13CollectiveMmaINS1_37MainloopSm90TmaGmmaWarpSpecializedFP8ILi3ENS5_IJNS4_1CILi1EEESB_SB_EEENS1_35KernelTmaWarpSpecializedCooperativeEEENS5_IJNSA_ILi256EEENSA_ILi16EEESF_EEENS_12float_e4m3_tENS5_IJlSB_lEEESI_SJ_NS4_8TiledMMAINS4_8MMA_AtomIJNS4_4SM904GMMA30MMA_64x16x32_F32E4M3E4M3_SS_TNILNSN_7ScaleInE1ELSP_1EEEEEENS4_6LayoutINS5_IJNSA_ILi2EEESB_SB_EEENS5_IJSB_NSA_ILi0EEESV_EEEEENS5_IJNS4_10UnderscoreESY_SY_EEEEENS4_13SM90_TMA_LOADENS4_14ComposedLayoutINS4_7SwizzleILi3ELi4ELi3EEENS4_18smem_ptr_flag_bitsILi8EEENSS_INS5_IJNSA_ILi8EEENSA_ILi128EEEEEENS5_IJS18_SB_EEEEEEEvNS4_8identityES11_S1C_vS1D_EENS_8epilogue10collective6detail29Sm90TmaWarpSpecializedAdapterINS1G_15DefaultEpilogueISI_SJ_SJ_NS1F_6thread17LinearCombinationISI_Li1EffLNS1K_9ScaleType4KindE0ELNS_15FloatRoundStyleE2ESI_EENS1_15EpilogueDefaultEEEEEvvEEEEvNT_6ParamsE,@"STO_CUDA_ENTRY STV_DEFAULT"
_ZN7cutlass13device_kernelINS_4gemm6kernel13GemmUniversalIN4cute5tupleIJiiiiEEENS1_10collective13CollectiveMmaINS1_37MainloopSm90TmaGmmaWarpSpecializedFP8ILi3ENS5_IJNS4_1CILi1EEESB_SB_EEENS1_35KernelTmaWarpSpecializedCooperativeEEENS5_IJNSA_ILi256EEENSA_ILi16EEESF_EEENS_12float_e4m3_tENS5_IJlSB_lEEESI_SJ_NS4_8TiledMMAINS4_8MMA_AtomIJNS4_4SM904GMMA30MMA_64x16x32_F32E4M3E4M3_SS_TNILNSN_7ScaleInE1ELSP_1EEEEEENS4_6LayoutINS5_IJNSA_ILi2EEESB_SB_EEENS5_IJSB_NSA_ILi0EEESV_EEEEENS5_IJNS4_10UnderscoreESY_SY_EEEEENS4_13SM90_TMA_LOADENS4_14ComposedLayoutINS4_7SwizzleILi3ELi4ELi3EEENS4_18smem_ptr_flag_bitsILi8EEENSS_INS5_IJNSA_ILi8EEENSA_ILi128EEEEEENS5_IJS18_SB_EEEEEEEvNS4_8identityES11_S1C_vS1D_EENS_8epilogue10collective6detail29Sm90TmaWarpSpecializedAdapterINS1G_15DefaultEpilogueISI_SJ_SJ_NS1F_6thread17LinearCombinationISI_Li1EffLNS1K_9ScaleType4KindE0ELNS_15FloatRoundStyleE2ESI_EENS1_15EpilogueDefaultEEEEEvvEEEEvNT_6ParamsE:
[----:B------:R-:W-:Y:S01]  /*0000*/  LDC R1, c[0x0][0x28] ;  /* 0x00000a00ff017b82 */ /* 0x000fe20000000800 */
[----:B------:R-:W0:Y:S01]  /*0010*/  S2R R16, SR_TID.X ;  /* 0x0000000000107919 */ /* 0x000e220000002100 */
[----:B------:R-:W-:Y:S01]  /*0020*/  ELECT P0, URZ, PT ;  /* 0x00000000003f782f */ /* 0x000fe20003800000 */
[----:B------:R-:W-:Y:S01]  /*0030*/  BSSY B0, `(.L_x_0) ;  /* 0x000000f000007945 */ /* 0x000fe20003800000 */
[--C-:B0-----:R-:W-:Y:S02]  /*0040*/  SHF.R.U32.HI R0, RZ, 0x5, R16.reuse ;  /* 0x00000005ff007819 */ /* 0x101fe40000011610 */
[----:B------:R-:W-:-:S03]  /*0050*/  SHF.R.U32.HI R3, RZ, 0x7, R16 ;  /* 0x00000007ff037819 */ /* 0x000fc60000011610 */
[----:B------:R-:W0:Y:S04]  /*0060*/  SHFL.IDX PT, R2, R0, RZ, 0x1f ;  /* 0x00001fff00027589 */ /* 0x000e2800000e0000 */
[----:B------:R1:W2:Y:S01]  /*0070*/  SHFL.IDX PT, R10, R3, RZ, 0x1f ;  /* 0x00001fff030a7589 */ /* 0x0002a200000e0000 */
[----:B0-----:R-:W-:-:S13]  /*0080*/  ISETP.NE.OR P0, PT, R2, RZ, !P0 ;  /* 0x000000ff0200720c */ /* 0x001fda0004705670 */
[----:B-12---:R-:W-:Y:S05]  /*0090*/  @P0 BRA `(.L_x_1) ;  /* 0x0000000000200947 */ /* 0x006fea0003800000 */
[----:B------:R-:W-:Y:S02]  /*00a0*/  ULDC.64 UR4, c[0x0][0x198] ;  /* 0x0000660000047ab9 */ /* 0x000fe40000000a00 */
[----:B------:R-:W-:Y:S02]  /*00b0*/  UIADD3 UR6, UP0, UR4, 0xf0, URZ ;  /* 0x000000f004067890 */ /* 0x000fe4000ff1e03f */
[----:B------:R-:W-:Y:S02]  /*00c0*/  UIADD3 UR4, UP1, UR4, 0x1f0, URZ ;  /* 0x000001f004047890 */ /* 0x000fe4000ff3e03f */
[----:B------:R-:W-:Y:S02]  /*00d0*/  UIADD3.X UR7, URZ, UR5, URZ, UP0, !UPT ;  /* 0x000000053f077290 */ /* 0x000fe400087fe43f */
[----:B------:R-:W-:-:S07]  /*00e0*/  UIADD3.X UR5, URZ, UR5, URZ, UP1, !UPT ;  /* 0x000000053f057290 */ /* 0x000fce0008ffe43f */
[----:B------:R0:W-:Y:S02]  /*00f0*/  UTMACCTL.PF [UR6] ;  /* 0x00000000060079b9 */ /* 0x0001e40008040000 */
[----:B------:R0:W-:Y:S02]  /*0100*/  UTMACCTL.PF [UR4] ;  /* 0x00000000040079b9 */ /* 0x0001e40008040000 */
[----:B0-----:R-:W-:Y:S01]  /*0110*/  NOP ;  /* 0x0000000000007918 */ /* 0x001fe20000000000 */
.L_x_1:
[----:B------:R-:W-:Y:S05]  /*0120*/  BSYNC B0 ;  /* 0x0000000000007941 */ /* 0x000fea0003800000 */
.L_x_0:
[----:B------:R-:W0:Y:S02]  /*0130*/  SHFL.IDX PT, R3, R0, RZ, 0x1f ;  /* 0x00001fff00037589 */ /* 0x000e2400000e0000 */
[----:B0-----:R-:W-:-:S13]  /*0140*/  ISETP.NE.AND P0, PT, R3, RZ, PT ;  /* 0x000000ff0300720c */ /* 0x001fda0003f05270 */
[----:B------:R-:W-:Y:S05]  /*0150*/  @P0 BRA `(.L_x_2) ;  /* 0x0000000000500947 */ /* 0x000fea0003800000 */
[----:B------:R-:W0:Y:S01]  /*0160*/  S2UR UR8, SR_CgaCtaId ;  /* 0x00000000000879c3 */ /* 0x000e220000008800 */
[----:B------:R-:W-:Y:S01]  /*0170*/  UMOV UR4, 0x400 ;  /* 0x0000040000047882 */ /* 0x000fe20000000000 */
[----:B------:R-:W-:Y:S01]  /*0180*/  UMOV UR5, 0x1 ;  /* 0x0000000100057882 */ /* 0x000fe20000000000 */
[----:B------:R-:W-:Y:S01]  /*0190*/  UMOV UR6, 0x100 ;  /* 0x0000010000067882 */ /* 0x000fe20000000000 */
[----:B------:R-:W-:Y:S01]  /*01a0*/  ELECT P0, URZ, PT ;  /* 0x00000000003f782f */ /* 0x000fe20003800000 */
[----:B------:R-:W-:-:S04]  /*01b0*/  UIADD3 UR6, -UR6, 0x100000, URZ ;  /* 0x0010000006067890 */ /* 0x000fc8000fffe13f */
[----:B------:R-:W-:Y:S02]  /*01c0*/  USHF.L.U32 UR7, UR6, 0xb, URZ ;  /* 0x0000000b06077899 */ /* 0x000fe4000800063f */
[----:B------:R-:W-:Y:S02]  /*01d0*/  USHF.L.U32 UR6, UR6, 0x1, URZ ;  /* 0x0000000106067899 */ /* 0x000fe4000800063f */
[----:B0-----:R-:W-:Y:S02]  /*01e0*/  ULEA UR8, UR8, UR4, 0x18 ;  /* 0x0000000408087291 */ /* 0x001fe4000f8ec03f */
[----:B------:R-:W-:-:S04]  /*01f0*/  UIADD3 UR4, -UR5, 0x100000, URZ ;  /* 0x0010000005047890 */ /* 0x000fc8000fffe13f */
[----:B------:R-:W-:Y:S02]  /*0200*/  USHF.L.U32 UR5, UR4, 0xb, URZ ;  /* 0x0000000b04057899 */ /* 0x000fe4000800063f */
[----:B------:R-:W-:Y:S01]  /*0210*/  USHF.L.U32 UR4, UR4, 0x1, URZ ;  /* 0x0000000104047899 */ /* 0x000fe2000800063f */
[----:B------:R-:W0:Y:S11]  /*0220*/  FENCE.VIEW.ASYNC.S ;  /* 0x00000000000073c6 */ /* 0x000e360000000000 */
[----:B0-----:R0:W1:Y:S01]  /*0230*/  SYNCS.EXCH.64 URZ, [UR8], UR4 ;  /* 0x00000004083f75b2 */ /* 0x0010620008000100 */
[----:B------:R0:W2:Y:S01]  /*0240*/  SYNCS.EXCH.64 URZ, [UR8+0x18], UR6 ;  /* 0x00001806083f75b2 */ /* 0x0000a20008000100 */
[----:B------:R0:W3:Y:S01]  /*0250*/  SYNCS.EXCH.64 URZ, [UR8+0x8], UR4 ;  /* 0x00000804083f75b2 */ /* 0x0000e20008000100 */
[----:B------:R0:W4:Y:S01]  /*0260*/  SYNCS.EXCH.64 URZ, [UR8+0x20], UR6 ;  /* 0x00002006083f75b2 */ /* 0x0001220008000100 */
[----:B------:R0:W0:Y:S01]  /*0270*/  SYNCS.EXCH.64 URZ, [UR8+0x10], UR4 ;  /* 0x00001004083f75b2 */ /* 0x0000220008000100 */
[----:B------:R0:W0:Y:S01]  /*0280*/  SYNCS.EXCH.64 URZ, [UR8+0x28], UR6 ;  /* 0x00002806083f75b2 */ /* 0x0000220008000100 */
[----:B------:R-:W-:Y:S01]  /*0290*/  NOP ;  /* 0x0000000000007918 */ /* 0x000fe20000000000 */
.L_x_2:
[----:B------:R-:W5:Y:S01]  /*02a0*/  SHFL.IDX PT, R0, R0, RZ, 0x1f ;  /* 0x00001fff00007589 */ /* 0x000f6200000e0000 */
[----:B------:R-:W1:Y:S01]  /*02b0*/  LDC R3, c[0x0][0x65c] ;  /* 0x00019700ff037b82 */ /* 0x000e620000000800 */
[----:B------:R-:W-:Y:S02]  /*02c0*/  ELECT P0, URZ, PT ;  /* 0x00000000003f782f */ /* 0x000fe40003800000 */
[----:B------:R-:W-:Y:S01]  /*02d0*/  SHF.R.S32.HI R5, RZ, 0x1f, R2 ;  /* 0x0000001fff057819 */ /* 0x000fe20000011402 */
[----:B------:R-:W2:Y:S01]  /*02e0*/  S2R R8, SR_CTAID.Y ;  /* 0x0000000000087919 */ /* 0x000ea20000002600 */
[----:B0-----:R-:W-:Y:S01]  /*02f0*/  UMOV UR4, 0x20 ;  /* 0x0000002000047882 */ /* 0x001fe20000000000 */
[----:B------:R-:W-:Y:S01]  /*0300*/  ISETP.NE.AND P2, PT, R10, RZ, PT ;  /* 0x000000ff0a00720c */ /* 0x000fe20003f45270 */
[----:B------:R-:W-:Y:S01]  /*0310*/  NOP ;  /* 0x0000000000007918 */ /* 0x000fe20000000000 */
[----:B------:R-:W0:Y:S01]  /*0320*/  S2R R4, SR_CTAID.X ;  /* 0x0000000000047919 */ /* 0x000e220000002500 */
[----:B------:R-:W-:Y:S01]  /*0330*/  LEA.HI R5, R5, R2, RZ, 0x2 ;  /* 0x0000000205057211 */ /* 0x000fe200078f10ff */
[----:B------:R-:W-:-:S03]  /*0340*/  NOP ;  /* 0x0000000000007918 */ /* 0x000fc60000000000 */
[----:B------:R-:W-:-:S05]  /*0350*/  LOP3.LUT R5, R5, 0xfffffffc, RZ, 0xc0, !PT ;  /* 0xfffffffc05057812 */ /* 0x000fca00078ec0ff */
[----:B------:R-:W-:Y:S02]  /*0360*/  IMAD.IADD R2, R2, 0x1, -R5 ;  /* 0x0000000102027824 */ /* 0x000fe400078e0a05 */
[----:B------:R-:W-:Y:S01]  /*0370*/  IMAD.MOV.U32 R5, RZ, RZ, RZ ;  /* 0x000000ffff057224 */ /* 0x000fe200078e00ff */
[----:B-----5:R-:W-:Y:S02]  /*0380*/  ISETP.NE.OR P0, PT, R0, RZ, !P0 ;  /* 0x000000ff0000720c */ /* 0x020fe40004705670 */
[----:B-1----:R-:W-:-:S11]  /*0390*/  ISETP.NE.AND P3, PT, R3, 0x1, PT ;  /* 0x000000010300780c */ /* 0x002fd60003f65270 */
[----:B------:R-:W-:Y:S01]  /*03a0*/  VOTEU.ALL UP0, P0 ;  /* 0x00000000003f7886 */ /* 0x000fe20000000000 */
[----:B------:R-:W-:Y:S01]  /*03b0*/  VOTEU.ALL UP1, P0 ;  /* 0x00000000003f7886 */ /* 0x000fe20000020000 */
[----:B------:R-:W0:Y:S01]  /*03c0*/  @P3 LDC R9, c[0x0][0x10] ;  /* 0x00000400ff093b82 */ /* 0x000e220000000800 */
[----:B--2---:R-:W-:Y:S02]  /*03d0*/  @P3 IMAD.MOV.U32 R3, RZ, RZ, R8 ;  /* 0x000000ffff033224 */ /* 0x004fe400078e0008 */
[----:B------:R-:W-:Y:S01]  /*03e0*/  @!UP0 UMOV UR6, 0x400 ;  /* 0x0000040000068882 */ /* 0x000fe20000000000 */
[----:B------:R-:W-:-:S04]  /*03f0*/  @!UP0 UIADD3 UR4, -UR4, 0x100000, URZ ;  /* 0x0010000004048890 */ /* 0x000fc8000fffe13f */
[----:B------:R-:W-:Y:S02]  /*0400*/  @!UP0 USHF.L.U32 UR5, UR4, 0xb, URZ ;  /* 0x0000000b04058899 */ /* 0x000fe4000800063f */
[----:B------:R-:W-:Y:S01]  /*0410*/  @!UP0 USHF.L.U32 UR4, UR4, 0x1, URZ ;  /* 0x0000000104048899 */ /* 0x000fe2000800063f */
[----:B------:R-:W-:Y:S02]  /*0420*/  @P3 IMAD.MOV.U32 R6, RZ, RZ, R3 ;  /* 0x000000ffff063224 */ /* 0x000fe400078e0003 */
[----:B------:R-:W-:Y:S01]  /*0430*/  @P3 IMAD.MOV.U32 R7, RZ, RZ, RZ ;  /* 0x000000ffff073224 */ /* 0x000fe200078e00ff */
[----:B------:R-:W1:Y:S01]  /*0440*/  @!UP0 S2UR UR7, SR_CgaCtaId ;  /* 0x00000000000789c3 */ /* 0x000e620000008800 */
[----:B------:R-:W-:Y:S02]  /*0450*/  @!P3 IMAD.MOV.U32 R3, RZ, RZ, R8 ;  /* 0x000000ffff03b224 */ /* 0x000fe400078e0008 */
[----:B------:R-:W-:-:S05]  /*0460*/  @P3 IMAD.MOV.U32 R11, RZ, RZ, RZ ;  /* 0x000000ffff0b3224 */ /* 0x000fca00078e00ff */
[----:B------:R-:W2:Y:S01]  /*0470*/  @!P3 LDC R0, c[0x0][0xc] ;  /* 0x00000300ff00bb82 */ /* 0x000ea20000000800 */
[----:B0-----:R-:W-:-:S04]  /*0480*/  @P3 IMAD.WIDE.U32 R8, R4, R9, R6 ;  /* 0x0000000904083225 */ /* 0x001fc800078e0006 */
[----:B------:R-:W-:Y:S01]  /*0490*/  @P3 IMAD.IADD R9, R9, 0x1, R11 ;  /* 0x0000000109093824 */ /* 0x000fe200078e020b */
[----:B-1----:R-:W-:Y:S01]  /*04a0*/  @!UP0 ULEA UR6, UR7, UR6, 0x18 ;  /* 0x0000000607068291 */ /* 0x002fe2000f8ec03f */
[----:B------:R-:W-:Y:S01]  /*04b0*/  VOTEU.ALL UP0, P0 ;  /* 0x00000000003f7886 */ /* 0x000fe20000000000 */
[----:B------:R-:W-:-:S04]  /*04c0*/  ISETP.NE.AND P0, PT, R2, 0x3, PT ;  /* 0x000000030200780c */ /* 0x000fc80003f05270 */
[----:B------:R-:W-:Y:S01]  /*04d0*/  ISETP.EQ.OR P0, PT, R2, RZ, !P0 ;  /* 0x000000ff0200720c */ /* 0x000fe20004702670 */
[----:B--2---:R-:W-:-:S03]  /*04e0*/  @!P3 IMAD.WIDE.U32 R6, R0, R3, R4 ;  /* 0x000000030006b225 */ /* 0x004fc600078e0004 */
[C---:B------:R-:W-:Y:S01]  /*04f0*/  ISETP.EQ.AND P0, PT, R10.reuse, RZ, P0 ;  /* 0x000000ff0a00720c */ /* 0x040fe20000702270 */
[----:B------:R-:W-:Y:S01]  /*0500*/  VIADD R10, R10, 0xffffffff ;  /* 0xffffffff0a0a7836 */ /* 0x000fe20000000000 */
[----:B------:R-:W0:Y:S02]  /*0510*/  FENCE.VIEW.ASYNC.S ;  /* 0x00000000000073c6 */ /* 0x000e240000000000 */
[----:B0-----:R0:W3:Y:S01]  /*0520*/  @!UP0 SYNCS.EXCH.64 URZ, [UR6+0x40], UR4 ;  /* 0x00004004063f85b2 */ /* 0x0010e20008000100 */
[----:B------:R-:W-:Y:S01]  /*0530*/  @P3 IMAD.MOV.U32 R0, RZ, RZ, R8 ;  /* 0x000000ffff003224 */ /* 0x000fe200078e0008 */
[----:B------:R-:W-:Y:S01]  /*0540*/  SEL R8, RZ, 0x1, !P0 ;  /* 0x00000001ff087807 */ /* 0x000fe20004000000 */
[----:B------:R-:W-:Y:S01]  /*0550*/  @!P3 IMAD.MOV.U32 R0, RZ, RZ, R6 ;  /* 0x000000ffff00b224 */ /* 0x000fe200078e0006 */
[----:B------:R-:W-:Y:S01]  /*0560*/  ISETP.GE.U32.AND P1, PT, R10, 0x2, PT ;  /* 0x000000020a00780c */ /* 0x000fe20003f26070 */
[----:B------:R-:W-:-:S03]  /*0570*/  @!P3 IMAD.MOV.U32 R9, RZ, RZ, R7 ;  /* 0x000000ffff09b224 */ /* 0x000fc600078e0007 */
[----:B------:R-:W-:Y:S01]  /*0580*/  SEL R8, R8, 0x2, P1 ;  /* 0x0000000208087807 */ /* 0x000fe20000800000 */
[----:B------:R0:W3:Y:S01]  /*0590*/  @!UP1 SYNCS.EXCH.64 URZ, [UR6+0x48], UR4 ;  /* 0x00004804063f95b2 */ /* 0x0000e20008000100 */
[----:B------:R-:W-:Y:S01]  /*05a0*/  NOP ;  /* 0x0000000000007918 */ /* 0x000fe20000000000 */
[----:B---34-:R-:W-:Y:S06]  /*05b0*/  BAR.SYNC.DEFER_BLOCKING 0x0 ;  /* 0x0000000000007b1d */ /* 0x018fec0000010000 */
[----:B------:R-:W-:Y:S05]  /*05c0*/  @!P2 BRA `(.L_x_3) ;  /* 0x0000003c00b0a947 */ /* 0x000fea0003800000 */
[----:B------:R-:W-:-:S13]  /*05d0*/  ISETP.GT.U32.AND P0, PT, R10, 0x1, PT ;  /* 0x000000010a00780c */ /* 0x000fda0003f04070 */
[----:B0-----:R-:W-:Y:S05]  /*05e0*/  @P0 EXIT ;  /* 0x000000000000094d */ /* 0x001fea0003800000 */
[----:B------:R-:W-:Y:S01]  /*05f0*/  ULDC.64 UR4, c[0x0][0x650] ;  /* 0x0001940000047ab9 */ /* 0x000fe20000000a00 */
[----:B------:R-:W-:Y:S01]  /*0600*/  PRMT R10, RZ, 0x7610, R10 ;  /* 0x00007610ff0a7816 */ /* 0x000fe2000000000a */
[----:B------:R-:W-:Y:S01]  /*0610*/  IMAD.MOV.U32 R20, RZ, RZ, -0x1 ;  /* 0xffffffffff147424 */ /* 0x000fe200078e00ff */
[----:B------:R-:W-:Y:S01]  /*0620*/  ISETP.GE.U32.AND P0, PT, R0, UR4, PT ;  /* 0x0000000400007c0c */ /* 0x000fe2000bf06070 */
[----:B------:R-:W-:Y:S02]  /*0630*/  IMAD.MOV.U32 R11, RZ, RZ, -0x1 ;  /* 0xffffffffff0b7424 */ /* 0x000fe400078e00ff */
[----:B------:R-:W-:Y:S01]  /*0640*/  IMAD.MOV.U32 R23, RZ, RZ, -0x1 ;  /* 0xffffffffff177424 */ /* 0x000fe200078e00ff */
[----:B------:R-:W-:-:S13]  /*0650*/  ISETP.GE.U32.AND.EX P0, PT, R9, UR5, PT, P0 ;  /* 0x0000000509007c0c */ /* 0x000fda000bf06100 */
[----:B------:R-:W-:Y:S05]  /*0660*/  @P0 BRA `(.L_x_4) ;  /* 0x00000004005c0947 */ /* 0x000fea0003800000 */
[----:B------:R-:W0:Y:S01]  /*0670*/  LDC.64 R18, c[0x0][0x628] ;  /* 0x00018a00ff127b82 */ /* 0x000e220000000a00 */
[----:B------:R-:W-:Y:S02]  /*0680*/  IMAD.MOV.U32 R6, RZ, RZ, R0 ;  /* 0x000000ffff067224 */ /* 0x000fe400078e0000 */
[----:B------:R-:W-:-:S05]  /*0690*/  IMAD.MOV.U32 R7, RZ, RZ, R9 ;  /* 0x000000ffff077224 */ /* 0x000fca00078e0009 */
[----:B------:R-:W1:Y:S08]  /*06a0*/  LDC R2, c[0x0][0x630] ;  /* 0x00018c00ff027b82 */ /* 0x000e700000000800 */
[----:B------:R-:W2:Y:S01]  /*06b0*/  LDC.64 R20, c[0x0][0x620] ;  /* 0x00018800ff147b82 */ /* 0x000ea20000000a00 */
[----:B0-----:R-:W-:-:S04]  /*06c0*/  ISETP.NE.U32.AND P0, PT, R18, RZ, PT ;  /* 0x000000ff1200720c */ /* 0x001fc80003f05070 */
[----:B------:R-:W-:-:S13]  /*06d0*/  ISETP.NE.AND.EX P0, PT, R19, RZ, PT, P0 ;  /* 0x000000ff1300720c */ /* 0x000fda0003f05300 */
[----:B-12---:R-:W-:Y:S05]  /*06e0*/  @!P0 BRA `(.L_x_5) ;  /* 0x0000000000288947 */ /* 0x006fea0003800000 */
[----:B------:R-:W0:Y:S02]  /*06f0*/  LDC R13, c[0x0][0x634] ;  /* 0x00018d00ff0d7b82 */ /* 0x000e240000000800 */
[----:B0-----:R-:W-:-:S05]  /*0700*/  IADD3 R13, P0, R0, R13, RZ ;  /* 0x0000000d000d7210 */ /* 0x001fca0007f1e0ff */
[----:B------:R-:W-:-:S04]  /*0710*/  IMAD.X R15, RZ, RZ, R9, P0 ;  /* 0x000000ffff0f7224 */ /* 0x000fc800000e0609 */
[----:B------:R-:W-:-:S04]  /*0720*/  IMAD.WIDE.U32 R6, R15, R18, RZ ;  /* 0x000000120f067225 */ /* 0x000fc800078e00ff */
[----:B------:R-:W-:-:S04]  /*0730*/  IMAD.WIDE.U32 R10, P0, R13, R19, R6 ;  /* 0x000000130d0a7225 */ /* 0x000fc80007800006 */
[----:B------:R-:W-:-:S04]  /*0740*/  IMAD.WIDE.U32 R6, R13, R18, RZ ;  /* 0x000000120d067225 */ /* 0x000fc800078e00ff */
[----:B------:R-:W-:Y:S01]  /*0750*/  IMAD.X R13, RZ, RZ, RZ, P0 ;  /* 0x000000ffff0d7224 */ /* 0x000fe200000e06ff */
[----:B------:R-:W-:Y:S01]  /*0760*/  IADD3 RZ, P0, R7, R10, RZ ;  /* 0x0000000a07ff7210 */ /* 0x000fe20007f1e0ff */
[----:B------:R-:W-:-:S04]  /*0770*/  IMAD.MOV.U32 R12, RZ, RZ, R11 ;  /* 0x000000ffff0c7224 */ /* 0x000fc800078e000b */
[----:B------:R-:W-:-:S08]  /*0780*/  IMAD.WIDE.U32.X R6, R15, R19, R12, P0 ;  /* 0x000000130f067225 */ /* 0x000fd000000e040c */
.L_x_5:
[-CC-:B------:R-:W-:Y:S01]  /*0790*/  SHF.R.U64 R23, R6, R2.reuse, R7.reuse ;  /* 0x0000000206177219 */ /* 0x180fe20000001207 */
[----:B------:R-:W0:Y:S01]  /*07a0*/  LDC R12, c[0x0][0x618] ;  /* 0x00018600ff0c7b82 */ /* 0x000e220000000800 */
[----:B------:R-:W-:Y:S01]  /*07b0*/  SHF.R.U32.HI R5, RZ, R2, R7 ;  /* 0x00000002ff057219 */ /* 0x000fe20000011607 */
[----:B------:R-:W-:Y:S01]  /*07c0*/  ULDC UR4, c[0x0][0x150] ;  /* 0x0000540000047ab9 */ /* 0x000fe20000000800 */
[----:B------:R-:W-:Y:S01]  /*07d0*/  IADD3 R11, P0, RZ, -R23, RZ ;  /* 0x80000017ff0b7210 */ /* 0x000fe20007f1e0ff */
[----:B------:R-:W-:Y:S01]  /*07e0*/  IMAD.MOV.U32 R6, RZ, RZ, R0 ;  /* 0x000000ffff067224 */ /* 0x000fe200078e0000 */
[----:B------:R-:W-:Y:S01]  /*07f0*/  I2FP.F32.U32 R2, R4 ;  /* 0x0000000400027245 */ /* 0x000fe20000201000 */
[----:B------:R-:W-:Y:S02]  /*0800*/  IMAD.MOV.U32 R7, RZ, RZ, R9 ;  /* 0x000000ffff077224 */ /* 0x000fe400078e0009 */
[----:B------:R-:W1:Y:S01]  /*0810*/  LDC.64 R26, c[0x0][0x640] ;  /* 0x00019000ff1a7b82 */ /* 0x000e620000000a00 */
[----:B------:R-:W-:-:S02]  /*0820*/  IMAD.X R13, RZ, RZ, ~R5, P0 ;  /* 0x000000ffff0d7224 */ /* 0x000fc400000e0e05 */
[----:B------:R-:W-:Y:S01]  /*0830*/  FMUL R2, R2, UR4 ;  /* 0x0000000402027c20 */ /* 0x000fe20008400000 */
[----:B------:R-:W-:Y:S01]  /*0840*/  IMAD.WIDE.U32 R6, R11, R20, R6 ;  /* 0x000000140b067225 */ /* 0x000fe200078e0006 */
[----:B------:R-:W-:-:S03]  /*0850*/  ULDC UR4, c[0x0][0x154] ;  /* 0x0000550000047ab9 */ /* 0x000fc60000000800 */
[----:B------:R-:W-:Y:S01]  /*0860*/  IMAD R10, R13, R20, RZ ;  /* 0x000000140d0a7224 */ /* 0x000fe200078e02ff */
[----:B------:R-:W2:Y:S01]  /*0870*/  LDC R5, c[0x0][0x144] ;  /* 0x00005100ff057b82 */ /* 0x000ea20000000800 */
[----:B------:R-:W3:Y:S02]  /*0880*/  F2I.U32.TRUNC.NTZ R2, R2 ;  /* 0x0000000200027305 */ /* 0x000ee4000020f000 */
[----:B------:R-:W-:-:S04]  /*0890*/  IMAD R11, R11, R21, R10 ;  /* 0x000000150b0b7224 */ /* 0x000fc800078e020a */
[----:B------:R-:W-:Y:S01]  /*08a0*/  IMAD.IADD R7, R7, 0x1, R11 ;  /* 0x0000000107077824 */ /* 0x000fe200078e020b */
[----:B------:R-:W4:Y:S01]  /*08b0*/  LDC R14, c[0x0][0x608] ;  /* 0x00018200ff0e7b82 */ /* 0x000f220000000800 */
[----:B------:R-:W-:-:S03]  /*08c0*/  IMAD.MOV.U32 R11, RZ, RZ, -0x1 ;  /* 0xffffffffff0b7424 */ /* 0x000fc600078e00ff */
[-CC-:B0-----:R-:W-:Y:S02]  /*08d0*/  SHF.R.U64 R20, R6, R12.reuse, R7.reuse ;  /* 0x0000000c06147219 */ /* 0x181fe40000001207 */
[----:B------:R-:W-:Y:S02]  /*08e0*/  I2FP.F32.U32 R6, R3 ;  /* 0x0000000300067245 */ /* 0x000fe40000201000 */
[----:B------:R-:W0:Y:S01]  /*08f0*/  LDC R24, c[0x0][0x658] ;  /* 0x00019600ff187b82 */ /* 0x000e220000000800 */
[----:B-1----:R-:W-:Y:S01]  /*0900*/  ISETP.NE.U32.AND P0, PT, R26, RZ, PT ;  /* 0x000000ff1a00720c */ /* 0x002fe20003f05070 */
[----:B---3--:R-:W-:Y:S01]  /*0910*/  IMAD.MOV R10, RZ, RZ, -R2 ;  /* 0x000000ffff0a7224 */ /* 0x008fe200078e0a02 */
[----:B------:R-:W-:Y:S01]  /*0920*/  SHF.R.U32.HI R7, RZ, R12, R7 ;  /* 0x0000000cff077219 */ /* 0x000fe20000011607 */
[----:B------:R-:W-:Y:S01]  /*0930*/  FMUL R6, R6, UR4 ;  /* 0x0000000406067c20 */ /* 0x000fe20008400000 */
[----:B------:R-:W-:-:S03]  /*0940*/  ISETP.NE.AND.EX P0, PT, R27, RZ, PT, P0 ;  /* 0x000000ff1b00720c */ /* 0x000fc60003f05300 */
[----:B------:R-:W1:Y:S01]  /*0950*/  LDC R18, c[0x0][0x148] ;  /* 0x00005200ff127b82 */ /* 0x000e620000000800 */
[----:B--2---:R-:W-:-:S07]  /*0960*/  IMAD R2, R5, R10, R4 ;  /* 0x0000000a05027224 */ /* 0x004fce00078e0204 */
[----:B------:R-:W2:Y:S01]  /*0970*/  LDC R22, c[0x0][0x600] ;  /* 0x00018000ff167b82 */ /* 0x000ea20000000800 */
[-CC-:B----4-:R-:W-:Y:S02]  /*0980*/  SHF.R.U64 R28, R20, R14.reuse, R7.reuse ;  /* 0x0000000e141c7219 */ /* 0x190fe40000001207 */
[----:B------:R-:W-:Y:S01]  /*0990*/  SHF.R.U32.HI R5, RZ, R14, R7 ;  /* 0x0000000eff057219 */ /* 0x000fe20000011607 */
[----:B------:R-:W-:Y:S01]  /*09a0*/  IMAD.MOV.U32 R7, RZ, RZ, 0x1 ;  /* 0x00000001ff077424 */ /* 0x000fe200078e00ff */
[----:B------:R3:W4:Y:S03]  /*09b0*/  F2I.U32.TRUNC.NTZ R14, R6 ;  /* 0x00000006000e7305 */ /* 0x000726000020f000 */
[----:B------:R-:W1:Y:S01]  /*09c0*/  LDC R17, c[0x0][0x648] ;  /* 0x00019200ff117b82 */ /* 0x000e620000000800 */
[-C--:B0-----:R-:W-:Y:S02]  /*09d0*/  SHF.L.U32 R4, R11, R24.reuse, RZ ;  /* 0x000000180b047219 */ /* 0x081fe400000006ff */
[----:B------:R-:W-:-:S02]  /*09e0*/  SHF.R.U64 R30, R28, R24, R5 ;  /* 0x000000181c1e7219 */ /* 0x000fc40000001205 */
[----:B------:R-:W-:Y:S02]  /*09f0*/  LOP3.LUT R13, RZ, R4, RZ, 0x33, !PT ;  /* 0x00000004ff0d7212 */ /* 0x000fe400078e33ff */
[-C--:B------:R-:W-:Y:S01]  /*0a00*/  SHF.R.U32.HI R5, RZ, R24.reuse, R5 ;  /* 0x00000018ff057219 */ /* 0x080fe20000011605 */
[----:B------:R-:W0:Y:S01]  /*0a10*/  LDC R19, c[0x0][0x638] ;  /* 0x00018e00ff137b82 */ /* 0x000e220000000800 */
[----:B------:R-:W-:Y:S01]  /*0a20*/  SHF.L.U32 R12, R7, R24, RZ ;  /* 0x00000018070c7219 */ /* 0x000fe200000006ff */
[----:B------:R-:W-:-:S06]  /*0a30*/  IMAD.MOV.U32 R4, RZ, RZ, R30 ;  /* 0x000000ffff047224 */ /* 0x000fcc00078e001e */
[----:B------:R-:W0:Y:S01]  /*0a40*/  LDC R21, c[0x0][0x610] ;  /* 0x00018400ff157b82 */ /* 0x000e220000000800 */
[----:B---34-:R-:W-:Y:S05]  /*0a50*/  @!P0 BRA `(.L_x_6) ;  /* 0x0000000000288947 */ /* 0x018fea0003800000 */
[----:B------:R-:W3:Y:S02]  /*0a60*/  LDC R11, c[0x0][0x64c] ;  /* 0x00019300ff0b7b82 */ /* 0x000ee40000000800 */
[----:B---3--:R-:W-:-:S05]  /*0a70*/  IADD3 R11, P0, R30, R11, RZ ;  /* 0x0000000b1e0b7210 */ /* 0x008fca0007f1e0ff */
        /* <DEDUP_REMOVED lines=8> */
.L_x_6:
[----:B-1----:R-:W-:Y:S01]  /*0b00*/  SHF.R.U64 R4, R4, R17, R5 ;  /* 0x0000001104047219 */ /* 0x002fe20000001205 */
[----:B--2---:R-:W-:Y:S01]  /*0b10*/  VIADD R5, R22, 0xffffffff ;  /* 0xffffffff16057836 */ /* 0x004fe20000000000 */
[----:B------:R-:W-:Y:S01]  /*0b20*/  LOP3.LUT R13, R28, R13, RZ, 0xc0, !PT ;  /* 0x0000000d1c0d7212 */ /* 0x000fe200078ec0ff */
[----:B------:R-:W-:Y:S02]  /*0b30*/  IMAD.MOV R14, RZ, RZ, -R14 ;  /* 0x000000ffff0e7224 */ /* 0x000fe400078e0a0e */
[----:B------:R-:W-:Y:S01]  /*0b40*/  IMAD.MOV R6, RZ, RZ, -R4 ;  /* 0x000000ffff067224 */ /* 0x000fe200078e0a04 */
[----:B------:R-:W-:Y:S01]  /*0b50*/  LOP3.LUT R5, R20, R5, RZ, 0xc0, !PT ;  /* 0x0000000514057212 */ /* 0x000fe200078ec0ff */
[----:B------:R-:W-:Y:S02]  /*0b60*/  @P3 IMAD R2, R18, R14, R3 ;  /* 0x0000000e12023224 */ /* 0x000fe400078e0203 */
[----:B------:R-:W-:Y:S02]  /*0b70*/  IMAD R13, R12, R4, R13 ;  /* 0x000000040c0d7224 */ /* 0x000fe400078e020d */
[----:B0-----:R-:W-:-:S02]  /*0b80*/  IMAD R3, R6, R19, R30 ;  /* 0x0000001306037224 */ /* 0x001fc400078e021e */
[----:B------:R-:W-:Y:S02]  /*0b90*/  IMAD R2, R13, R21, R2 ;  /* 0x000000150d027224 */ /* 0x000fe400078e0202 */
[----:B------:R-:W-:Y:S02]  /*0ba0*/  IMAD R3, R3, R22, R5 ;  /* 0x0000001603037224 */ /* 0x000fe400078e0205 */
[----:B------:R-:W-:-:S03]  /*0bb0*/  IMAD.MOV.U32 R10, RZ, RZ, 0x1 ;  /* 0x00000001ff0a7424 */ /* 0x000fc600078e00ff */
[----:B------:R-:W-:Y:S02]  /*0bc0*/  SEL R11, R3, R2, !P3 ;  /* 0x00000002030b7207 */ /* 0x000fe40005800000 */
[----:B------:R-:W-:-:S07]  /*0bd0*/  SEL R20, R2, R3, !P3 ;  /* 0x0000000302147207 */ /* 0x000fce0005800000 */
.L_x_4:
[----:B------:R-:W-:-:S08]  /*0be0*/  NOP ;  /* 0x0000000000007918 */ /* 0x000fd00000000000 */
[----:B------:R-:W0:Y:S02]  /*0bf0*/  USETMAXREG.TRY_ALLOC.CTAPOOL UP0, 0xe8 ;  /* 0x000000e8000079c8 */ /* 0x000e240008000600 */
[----:B0-----:R-:W-:-:S13]  /*0c00*/  PLOP3.LUT P0, PT, PT, PT, UP0, 0x80, 0x0 ;  /* 0x000000000000781c */ /* 0x001fda0003f0f008 */
[----:B------:R-:W-:Y:S05]  /*0c10*/  @!P0 BRA `(.L_x_4) ;  /* 0xfffffffc00f08947 */ /* 0x000fea000383ffff */
[----:B------:R-:W-:Y:S01]  /*0c20*/  ULDC.64 UR4, c[0x0][0x598] ;  /* 0x0001660000047ab9 */ /* 0x000fe20000000a00 */
[----:B------:R-:W-:Y:S01]  /*0c30*/  ULDC.64 UR20, c[0x0][0x208] ;  /* 0x0000820000147ab9 */ /* 0x000fe20000000a00 */
[----:B------:R-:W-:-:S04]  /*0c40*/  ISETP.NE.U32.AND P0, PT, RZ, UR4, PT ;  /* 0x00000004ff007c0c */ /* 0x000fc8000bf05070 */
[----:B------:R-:W-:-:S13]  /*0c50*/  ISETP.NE.AND.EX P0, PT, RZ, UR5, PT, P0 ;  /* 0x00000005ff007c0c */ /* 0x000fda000bf05300 */
[----:B------:R-:W-:Y:S05]  /*0c60*/  @!P0 BRA `(.L_x_7) ;  /* 0x00000000001c8947 */ /* 0x000fea0003800000 */
[----:B------:R-:W0:Y:S02]  /*0c70*/  LDC.64 R2, c[0x0][0x598] ;  /* 0x00016600ff027b82 */ /* 0x000e240000000a00 */
[----:B0-----:R-:W2:Y:S02]  /*0c80*/  LDG.E.64 R2, desc[UR20][R2.64] ;  /* 0x0000001402027981 */ /* 0x001ea4000c1e1b00 */
[----:B--2---:R-:W-:-:S04]  /*0c90*/  ISETP.NE.U32.AND P0, PT, R2, RZ, PT ;  /* 0x000000ff0200720c */ /* 0x004fc80003f05070 */
[----:B------:R-:W-:-:S13]  /*0ca0*/  ISETP.NE.AND.EX P0, PT, R3, RZ, PT, P0 ;  /* 0x000000ff0300720c */ /* 0x000fda0003f05300 */
[----:B------:R-:W-:Y:S05]  /*0cb0*/  @!P0 BRA `(.L_x_7) ;  /* 0x0000000000088947 */ /* 0x000fea0003800000 */
[----:B------:R0:W5:Y:S01]  /*0cc0*/  LD.E R6, desc[UR20][R2.64] ;  /* 0x0000001402067980 */ /* 0x000162000c101900 */
[----:B------:R-:W-:Y:S05]  /*0cd0*/  BRA `(.L_x_8) ;  /* 0x0000000000207947 */ /* 0x000fea0003800000 */
.L_x_7:
[----:B------:R-:W-:Y:S02]  /*0ce0*/  ULDC.64 UR4, c[0x0][0x588] ;  /* 0x0001620000047ab9 */ /* 0x000fe40000000a00 */
[----:B------:R-:W-:-:S04]  /*0cf0*/  ISETP.NE.U32.AND P0, PT, RZ, UR4, PT ;  /* 0x00000004ff007c0c */ /* 0x000fc8000bf05070 */
[----:B------:R-:W-:-:S13]  /*0d00*/  ISETP.NE.AND.EX P0, PT, RZ, UR5, PT, P0 ;  /* 0x00000005ff007c0c */ /* 0x000fda000bf05300 */
[----:B------:R-:W-:Y:S05]  /*0d10*/  @!P0 BRA `(.L_x_9) ;  /* 0x00000000000c8947 */ /* 0x000fea0003800000 */
[----:B------:R-:W0:Y:S02]  /*0d20*/  LDC.64 R6, c[0x0][0x588] ;  /* 0x00016200ff067b82 */ /* 0x000e240000000a00 */
[----:B0-----:R1:W5:Y:S01]  /*0d30*/  LDG.E R6, desc[UR20][R6.64] ;  /* 0x0000001406067981 */ /* 0x001362000c1e1900 */
[----:B------:R-:W-:Y:S05]  /*0d40*/  BRA `(.L_x_8) ;  /* 0x0000000000047947 */ /* 0x000fea0003800000 */
.L_x_9:
[----:B------:R-:W2:Y:S02]  /*0d50*/  LDC R6, c[0x0][0x580] ;  /* 0x00016000ff067b82 */ /* 0x000ea40000000800 */
.L_x_8:
[----:B------:R-:W-:Y:S02]  /*0d60*/  ULDC.64 UR4, c[0x0][0x5a0] ;  /* 0x0001680000047ab9 */ /* 0x000fe40000000a00 */
[----:B------:R-:W-:-:S04]  /*0d70*/  ISETP.NE.U32.AND P0, PT, RZ, UR4, PT ;  /* 0x00000004ff007c0c */ /* 0x000fc8000bf05070 */
[----:B------:R-:W-:-:S13]  /*0d80*/  ISETP.NE.AND.EX P0, PT, RZ, UR5, PT, P0 ;  /* 0x00000005ff007c0c */ /* 0x000fda000bf05300 */
[----:B------:R-:W-:Y:S05]  /*0d90*/  @!P0 BRA `(.L_x_10) ;  /* 0x00000000001c8947 */ /* 0x000fea0003800000 */
[----:B0-----:R-:W0:Y:S02]  /*0da0*/  LDC.64 R2, c[0x0][0x5a0] ;  /* 0x00016800ff027b82 */ /* 0x001e240000000a00 */
[----:B0-----:R-:W3:Y:S02]  /*0db0*/  LDG.E.64 R2, desc[UR20][R2.64] ;  /* 0x0000001402027981 */ /* 0x001ee4000c1e1b00 */
[----:B---3--:R-:W-:-:S04]  /*0dc0*/  ISETP.NE.U32.AND P0, PT, R2, RZ, PT ;  /* 0x000000ff0200720c */ /* 0x008fc80003f05070 */
[----:B------:R-:W-:-:S13]  /*0dd0*/  ISETP.NE.AND.EX P0, PT, R3, RZ, PT, P0 ;  /* 0x000000ff0300720c */ /* 0x000fda0003f05300 */
[----:B------:R-:W-:Y:S05]  /*0de0*/  @!P0 BRA `(.L_x_10) ;  /* 0x0000000000088947 */ /* 0x000fea0003800000 */
[----:B-1----:R0:W5:Y:S01]  /*0df0*/  LD.E R7, desc[UR20][R2.64] ;  /* 0x0000001402077980 */ /* 0x002162000c101900 */
[----:B------:R-:W-:Y:S05]  /*0e00*/  BRA `(.L_x_11) ;  /* 0x0000000000207947 */ /* 0x000fea0003800000 */
.L_x_10:
[----:B------:R-:W-:Y:S02]  /*0e10*/  ULDC.64 UR4, c[0x0][0x590] ;  /* 0x0001640000047ab9 */ /* 0x000fe40000000a00 */
[----:B------:R-:W-:-:S04]  /*0e20*/  ISETP.NE.U32.AND P0, PT, RZ, UR4, PT ;  /* 0x00000004ff007c0c */ /* 0x000fc8000bf05070 */
[----:B------:R-:W-:-:S13]  /*0e30*/  ISETP.NE.AND.EX P0, PT, RZ, UR5, PT, P0 ;  /* 0x00000005ff007c0c */ /* 0x000fda000bf05300 */
[----:B------:R-:W-:Y:S05]  /*0e40*/  @!P0 BRA `(.L_x_12) ;  /* 0x00000000000c8947 */ /* 0x000fea0003800000 */
[----:B0-----:R-:W1:Y:S02]  /*0e50*/  LDC.64 R2, c[0x0][0x590] ;  /* 0x00016400ff027b82 */ /* 0x001e640000000a00 */
[----:B-1----:R1:W5:Y:S01]  /*0e60*/  LDG.E R7, desc[UR20][R2.64] ;  /* 0x0000001402077981 */ /* 0x002362000c1e1900 */
[----:B------:R-:W-:Y:S05]  /*0e70*/  BRA `(.L_x_11) ;  /* 0x0000000000047947 */ /* 0x000fea0003800000 */
.L_x_12:
[----:B-1----:R-:W3:Y:S02]  /*0e80*/  LDC R7, c[0x0][0x584] ;  /* 0x00016100ff077b82 */ /* 0x002ee40000000800 */
.L_x_11:
[----:B------:R-:W-:-:S13]  /*0e90*/  LOP3.LUT P0, RZ, R10, 0xff, RZ, 0xc0, !PT ;  /* 0x000000ff0aff7812 */ /* 0x000fda000780c0ff */
[----:B------:R-:W-:Y:S05]  /*0ea0*/  @!P0 EXIT ;  /* 0x000000000000894d */ /* 0x000fea0003800000 */
[----:B------:R-:W-:Y:S01]  /*0eb0*/  ULDC UR4, c[0x0][0x28c] ;  /* 0x0000a30000047ab9 */ /* 0x000fe20000000800 */
[----:B------:R-:W-:Y:S01]  /*0ec0*/  LOP3.LUT R50, R8, 0x1, RZ, 0xfc, !PT ;  /* 0x0000000108327812 */ /* 0x000fe200078efcff */
[----:B------:R-:W-:-:S04]  /*0ed0*/  UIADD3 UR4, UR4, 0xff, URZ ;  /* 0x000000ff04047890 */ /* 0x000fc8000fffe03f */
[----:B------:R-:W-:-:S04]  /*0ee0*/  USHF.R.S32.HI UR5, URZ, 0x1f, UR4 ;  /* 0x0000001f3f057899 */ /* 0x000fc80008011404 */
[----:B------:R-:W-:-:S03]  /*0ef0*/  ULEA.HI UR5, UR5, UR4, URZ, 0x8 ;  /* 0x0000000405057291 */ /* 0x000fc6000f8f403f */
[----:B------:R-:W-:Y:S01]  /*0f00*/  UMOV UR4, URZ ;  /* 0x0000003f00047c82 */ /* 0x000fe20008000000 */
[----:B------:R-:W-:-:S03]  /*0f10*/  USHF.R.S32.HI UR9, URZ, 0x8, UR5 ;  /* 0x000000083f097899 */ /* 0x000fc60008011405 */
[----:B------:R-:W-:-:S09]  /*0f20*/  UMOV UR5, URZ ;  /* 0x0000003f00057c82 */ /* 0x000fd20008000000 */
.L_x_69:
[----:B01----:R-:W-:Y:S01]  /*0f30*/  LOP3.LUT R2, R16, 0x80, RZ, 0xc0, !PT ;  /* 0x0000008010027812 */ /* 0x003fe200078ec0ff */
[----:B------:R-:W0:Y:S01]  /*0f40*/  S2UR UR12, SR_CgaCtaId ;  /* 0x00000000000c79c3 */ /* 0x000e220000008800 */
[----:B------:R-:W-:Y:S01]  /*0f50*/  UMOV UR11, 0x400 ;  /* 0x00000400000b7882 */ /* 0x000fe20000000000 */
[----:B------:R-:W-:Y:S01]  /*0f60*/  UMOV UR6, URZ ;  /* 0x0000003f00067c82 */ /* 0x000fe20008000000 */
[----:B------:R-:W-:Y:S01]  /*0f70*/  SHF.R.U32.HI R2, RZ, 0x7, R2 ;  /* 0x00000007ff027819 */ /* 0x000fe20000011602 */
[----:B------:R-:W-:Y:S01]  /*0f80*/  UMOV UR7, URZ ;  /* 0x0000003f00077c82 */ /* 0x000fe20008000000 */
[----:B------:R-:W-:Y:S01]  /*0f90*/  UMOV UR13, UR5 ;  /* 0x00000005000d7c82 */ /* 0x000fe20008000000 */
[----:B------:R-:W-:Y:S01]  /*0fa0*/  CS2R R12, SRZ ;  /* 0x00000000000c7805 */ /* 0x000fe2000001ff00 */
[----:B------:R-:W-:Y:S01]  /*0fb0*/  IMAD.MOV.U32 R17, RZ, RZ, RZ ;  /* 0x000000ffff117224 */ /* 0x000fe200078e00ff */
[----:B------:R-:W1:Y:S01]  /*0fc0*/  LDC R3, c[0x0][0x28c] ;  /* 0x0000a300ff037b82 */ /* 0x000e620000000800 */
[----:B------:R-:W4:Y:S01]  /*0fd0*/  SHFL.IDX PT, R2, R2, RZ, 0x1f ;  /* 0x00001fff02027589 */ /* 0x000f2200000e0000 */
[----:B------:R-:W-:Y:S01]  /*0fe0*/  IMAD.MOV.U32 R21, RZ, RZ, RZ ;  /* 0x000000ffff157224 */ /* 0x000fe200078e00ff */
[----:B------:R-:W-:Y:S01]  /*0ff0*/  CS2R R40, SRZ ;  /* 0x0000000000287805 */ /* 0x000fe2000001ff00 */
[----:B------:R-:W-:Y:S01]  /*1000*/  IMAD.MOV.U32 R22, RZ, RZ, RZ ;  /* 0x000000ffff167224 */ /* 0x000fe200078e00ff */
[----:B------:R-:W-:-:S02]  /*1010*/  CS2R R42, SRZ ;  /* 0x00000000002a7805 */ /* 0x000fc4000001ff00 */
[----:B------:R-:W-:Y:S02]  /*1020*/  CS2R R44, SRZ ;  /* 0x00000000002c7805 */ /* 0x000fe4000001ff00 */
[----:B------:R-:W-:Y:S02]  /*1030*/  CS2R R46, SRZ ;  /* 0x00000000002e7805 */ /* 0x000fe4000001ff00 */
[----:B------:R-:W-:Y:S01]  /*1040*/  CS2R R48, SRZ ;  /* 0x0000000000307805 */ /* 0x000fe2000001ff00 */
[----:B------:R-:W-:Y:S01]  /*1050*/  IMAD.MOV.U32 R51, RZ, RZ, RZ ;  /* 0x000000ffff337224 */ /* 0x000fe200078e00ff */
[----:B------:R-:W-:Y:S01]  /*1060*/  CS2R R32, SRZ ;  /* 0x0000000000207805 */ /* 0x000fe2000001ff00 */
[----:B------:R-:W-:Y:S01]  /*1070*/  IMAD.U32 R5, RZ, RZ, UR4 ;  /* 0x00000004ff057e24 */ /* 0x000fe2000f8e00ff */
[----:B------:R-:W-:Y:S02]  /*1080*/  CS2R R34, SRZ ;  /* 0x0000000000227805 */ /* 0x000fe4000001ff00 */
[----:B------:R-:W-:-:S02]  /*1090*/  CS2R R36, SRZ ;  /* 0x0000000000247805 */ /* 0x000fc4000001ff00 */
[----:B------:R-:W-:Y:S02]  /*10a0*/  CS2R R38, SRZ ;  /* 0x0000000000267805 */ /* 0x000fe4000001ff00 */
[----:B--2---:R-:W-:Y:S01]  /*10b0*/  CS2R R24, SRZ ;  /* 0x0000000000187805 */ /* 0x004fe2000001ff00 */
[----:B0-----:R-:W-:Y:S01]  /*10c0*/  ULEA UR11, UR12, UR11, 0x18 ;  /* 0x0000000b0c0b7291 */ /* 0x001fe2000f8ec03f */
[----:B------:R-:W-:Y:S02]  /*10d0*/  CS2R R26, SRZ ;  /* 0x00000000001a7805 */ /* 0x000fe4000001ff00 */
[----:B------:R-:W-:Y:S02]  /*10e0*/  CS2R R28, SRZ ;  /* 0x00000000001c7805 */ /* 0x000fe4000001ff00 */
[----:B------:R-:W-:Y:S02]  /*10f0*/  CS2R R30, SRZ ;  /* 0x00000000001e7805 */ /* 0x000fe4000001ff00 */
[----:B-1----:R-:W-:-:S02]  /*1100*/  ISETP.GE.AND P0, PT, R3, 0x1, PT ;  /* 0x000000010300780c */ /* 0x002fc40003f06270 */
[----:B----4-:R-:W-:-:S13]  /*1110*/  R2UR UR8, R2 ;  /* 0x00000000020872ca */ /* 0x010fda00000e0000 */
[----:B------:R-:W-:-:S04]  /*1120*/  ULEA.HI UR10, UR8, UR8, URZ, 0x1 ;  /* 0x00000008080a7291 */ /* 0x000fc8000f8f083f */
[----:B------:R-:W-:-:S04]  /*1130*/  ULOP3.LUT UR10, UR10, 0x7fffe, URZ, 0xc0, !UPT ;  /* 0x0007fffe0a0a7892 */ /* 0x000fc8000f8ec03f */
[----:B------:R-:W-:-:S03]  /*1140*/  UIADD3 UR10, UR8, -UR10, URZ ;  /* 0x8000000a080a7290 */ /* 0x000fc6000fffe03f */
[----:B------:R-:W-:Y:S01]  /*1150*/  UMOV UR8, URZ ;  /* 0x0000003f00087c82 */ /* 0x000fe20008000000 */
[----:B------:R-:W-:-:S04]  /*1160*/  ULEA UR10, UR10, UR11, 0xd ;  /* 0x0000000b0a0a7291 */ /* 0x000fc8000f8e683f */
[----:B------:R-:W-:-:S04]  /*1170*/  UIADD3 UR10, UR10, 0x100, URZ ;  /* 0x000001000a0a7890 */ /* 0x000fc8000fffe03f */
[----:B------:R-:W-:-:S04]  /*1180*/  USHF.R.U32.HI UR10, URZ, 0x4, UR10 ;  /* 0x000000043f0a7899 */ /* 0x000fc8000801160a */
[----:B------:R-:W-:Y:S01]  /*1190*/  ULOP3.LUT UR10, UR10, 0x3fff, URZ, 0xc0, !UPT ;  /* 0x00003fff0a0a7892 */ /* 0x000fe2000f8ec03f */
[----:B------:R-:W-:Y:S11]  /*11a0*/  @!P0 BRA `(.L_x_13) ;  /* 0x0000000800148947 */ /* 0x000ff60003800000 */
[----:B------:R-:W-:-:S13]  /*11b0*/  ISETP.NE.AND P1, PT, R50, 0x3, PT ;  /* 0x000000033200780c */ /* 0x000fda0003f25270 */
[----:B------:R-:W-:Y:S05]  /*11c0*/  @!P1 BRA `(.L_x_14) ;  /* 0x0000000000049947 */ /* 0x000fea0003800000 */
[----:B------:R-:W-:Y:S01]  /*11d0*/  BPT.TRAP 0x1 ;  /* 0x000000040000795c */ /* 0x000fe20000300000 */
.L_x_14:
[----:B------:R-:W-:Y:S01]  /*11e0*/  ULEA UR6, UR5, UR11, 0x3 ;  /* 0x0000000b05067291 */ /* 0x000fe2000f8e183f */
[----:B------:R-:W-:-:S05]  /*11f0*/  IMAD.U32 R2, RZ, RZ, UR4 ;  /* 0x00000004ff027e24 */ /* 0x000fca000f8e00ff */
[----:B------:R-:W-:-:S04]  /*1200*/  SHF.L.U32 R2, R2, 0x1f, RZ ;  /* 0x0000001f02027819 */ /* 0x000fc800000006ff */
[----:B------:R0:W1:Y:S01]  /*1210*/  SYNCS.PHASECHK.TRANS64.TRYWAIT P0, [UR6], R2 ;  /* 0x00000002ff0075a7 */ /* 0x0000620008000146 */
[----:B------:R-:W-:Y:S05]  /*1220*/  @!P1 BRA `(.L_x_15) ;  /* 0x0000000000049947 */ /* 0x000fea0003800000 */
[----:B------:R-:W-:Y:S01]  /*1230*/  BPT.TRAP 0x1 ;  /* 0x000000040000795c */ /* 0x000fe20000300000 */
.L_x_15:
[----:B-1----:R-:W-:Y:S05]  /*1240*/  @P0 BRA `(.L_x_16) ;  /* 0x0000000000080947 */ /* 0x002fea0003800000 */
[----:B------:R-:W1:Y:S02]  /*1250*/  SYNCS.PHASECHK.TRANS64.TRYWAIT P0, [UR6], R2 ;  /* 0x00000002ff0075a7 */ /* 0x000e640008000146 */
[----:B-1----:R-:W-:Y:S05]  /*1260*/  @!P0 BRA `(.L_x_17) ;  /* 0x0000004800288947 */ /* 0x002fea0003800000 */
.L_x_16:
[----:B------:R-:W-:Y:S01]  /*1270*/  UIADD3 UR6, UR11, 0x30100, URZ ;  /* 0x000301000b067890 */ /* 0x000fe2000fffe03f */
[----:B------:R-:W-:Y:S01]  /*1280*/  WARPGROUP.ARRIVE ;  /* 0x00000000000079c5 */ /* 0x000fe20000000000 */
[----:B------:R-:W-:Y:S01]  /*1290*/  ULOP3.LUT UR8, UR10, 0x10000, URZ, 0xfc, !UPT ;  /* 0x000100000a087892 */ /* 0x000fe2000f8efc3f */
[----:B------:R-:W-:Y:S01]  /*12a0*/  CS2R R12, SRZ ;  /* 0x00000000000c7805 */ /* 0x000fe2000001ff00 */
[----:B------:R-:W-:Y:S01]  /*12b0*/  USHF.R.U32.HI UR6, URZ, 0x4, UR6 ;  /* 0x000000043f067899 */ /* 0x000fe20008011606 */
[----:B------:R-:W-:Y:S01]  /*12c0*/  IMAD.MOV.U32 R17, RZ, RZ, RZ ;  /* 0x000000ffff117224 */ /* 0x000fe200078e00ff */
[----:B------:R-:W-:Y:S01]  /*12d0*/  ULEA UR8, UR5, UR8, 0xc ;  /* 0x0000000805087291 */ /* 0x000fe2000f8e603f */
[----:B------:R-:W-:Y:S01]  /*12e0*/  IMAD.MOV.U32 R21, RZ, RZ, RZ ;  /* 0x000000ffff157224 */ /* 0x000fe200078e00ff */
[----:B------:R-:W-:Y:S01]  /*12f0*/  ULOP3.LUT UR6, UR6, 0x3fff, URZ, 0xc0, !UPT ;  /* 0x00003fff06067892 */ /* 0x000fe2000f8ec03f */
[----:B------:R-:W-:Y:S01]  /*1300*/  IMAD.MOV.U32 R22, RZ, RZ, RZ ;  /* 0x000000ffff167224 */ /* 0x000fe200078e00ff */
[----:B------:R-:W-:Y:S01]  /*1310*/  UIADD3 UR7, UR8, 0x400, URZ ;  /* 0x0000040008077890 */ /* 0x000fe2000fffe03f */
[----:B------:R-:W-:Y:S01]  /*1320*/  CS2R R40, SRZ ;  /* 0x0000000000287805 */ /* 0x000fe2000001ff00 */
[----:B------:R-:W-:Y:S01]  /*1330*/  ULOP3.LUT UR6, UR6, 0x10000, URZ, 0xfc, !UPT ;  /* 0x0001000006067892 */ /* 0x000fe2000f8efc3f */
[----:B------:R-:W-:Y:S01]  /*1340*/  CS2R R42, SRZ ;  /* 0x00000000002a7805 */ /* 0x000fe2000001ff00 */
[----:B------:R-:W-:Y:S01]  /*1350*/  UMOV UR12, UR8 ;  /* 0x00000008000c7c82 */ /* 0x000fe20008000000 */
[----:B------:R-:W-:Y:S01]  /*1360*/  UMOV UR13, 0x40000040 ;  /* 0x40000040000d7882 */ /* 0x000fe20000000000 */
[----:B------:R-:W-:Y:S01]  /*1370*/  ULEA UR6, UR5, UR6, 0x8 ;  /* 0x0000000605067291 */ /* 0x000fe2000f8e403f */
[----:B------:R-:W-:Y:S01]  /*1380*/  CS2R R44, SRZ ;  /* 0x00000000002c7805 */ /* 0x000fe2000001ff00 */
[----:B------:R-:W-:Y:S01]  /*1390*/  UMOV UR15, 0x40000040 ;  /* 0x40000040000f7882 */ /* 0x000fe20000000000 */
[----:B------:R-:W-:-:S02]  /*13a0*/  CS2R R46, SRZ ;  /* 0x00000000002e7805 */ /* 0x000fc4000001ff00 */
[----:B------:R-:W-:Y:S01]  /*13b0*/  CS2R R48, SRZ ;  /* 0x0000000000307805 */ /* 0x000fe2000001ff00 */
[----:B------:R-:W-:Y:S01]  /*13c0*/  IMAD.MOV.U32 R51, RZ, RZ, RZ ;  /* 0x000000ffff337224 */ /* 0x000fe200078e00ff */
[----:B------:R-:W-:Y:S02]  /*13d0*/  UMOV UR14, UR6 ;  /* 0x00000006000e7c82 */ /* 0x000fe40008000000 */
[----:B------:R-:W-:Y:S01]  /*13e0*/  QGMMA.64x16x32.F32.E4M3.E4M3 R32, gdesc[UR12], RZ, !UPT ;  /* 0x002000000c2079f3 */ /* 0x000fe2000c7008ff */
[----:B------:R-:W-:Y:S01]  /*13f0*/  UMOV UR12, UR7 ;  /* 0x00000007000c7c82 */ /* 0x000fe20008000000 */
[----:B------:R-:W-:Y:S01]  /*1400*/  UMOV UR13, 0x40000040 ;  /* 0x40000040000d7882 */ /* 0x000fe20000000000 */
[----:B------:R-:W-:Y:S01]  /*1410*/  UIADD3 UR7, UR8, 0x402, URZ ;  /* 0x0000040208077890 */ /* 0x000fe2000fffe03f */
[----:B------:R-:W-:Y:S01]  /*1420*/  QGMMA.64x16x32.F32.E4M3.E4M3 R24, gdesc[UR12], RZ, !UPT ;  /* 0x002000000c1879f3 */ /* 0x000fe2000c7008ff */
[----:B------:R-:W-:Y:S02]  /*1430*/  UIADD3 UR12, UR8, 0x2, URZ ;  /* 0x00000002080c7890 */ /* 0x000fe4000fffe03f */
[----:B------:R-:W-:Y:S01]  /*1440*/  UIADD3 UR14, UR6, 0x2, URZ ;  /* 0x00000002060e7890 */ /* 0x000fe2000fffe03f */
[----:B------:R-:W-:Y:S01]  /*1450*/  UMOV UR13, 0x40000040 ;  /* 0x40000040000d7882 */ /* 0x000fe20000000000 */
[----:B------:R-:W-:-:S07]  /*1460*/  UMOV UR15, 0x40000040 ;  /* 0x40000040000f7882 */ /* 0x000fce0000000000 */
[----:B------:R-:W-:Y:S01]  /*1470*/  QGMMA.64x16x32.F32.E4M3.E4M3 R32, gdesc[UR12], R32 ;  /* 0x002000000c2079f3 */ /* 0x000fe20008700820 */
[----:B------:R-:W-:Y:S01]  /*1480*/  UMOV UR12, UR7 ;  /* 0x00000007000c7c82 */ /* 0x000fe20008000000 */
[----:B------:R-:W-:Y:S01]  /*1490*/  UMOV UR13, 0x40000040 ;  /* 0x40000040000d7882 */ /* 0x000fe20000000000 */
[----:B------:R-:W-:Y:S01]  /*14a0*/  UIADD3 UR7, UR8, 0x404, URZ ;  /* 0x0000040408077890 */ /* 0x000fe2000fffe03f */
[----:B------:R-:W-:Y:S01]  /*14b0*/  QGMMA.64x16x32.F32.E4M3.E4M3 R24, gdesc[UR12], R24 ;  /* 0x002000000c1879f3 */ /* 0x000fe20008700818 */
        /* <DEDUP_REMOVED lines=43> */
[----:B------:R-:W-:Y:S01]  /*1770*/  ULDC UR7, c[0x0][0x50c] ;  /* 0x0001430000077ab9 */ /* 0x000fe20000000800 */
[----:B------:R-:W-:Y:S01]  /*1780*/  QGMMA.64x16x32.F32.E4M3.E4M3 R24, gdesc[UR12], R24 ;  /* 0x002000000c1879f3 */ /* 0x000fe20008700818 */
[----:B------:R-:W-:Y:S02]  /*1790*/  UISETP.NE.AND UP0, UPT, UR7, 0x8, UPT ;  /* 0x000000080700788c */ /* 0x000fe4000bf05270 */
[----:B------:R-:W-:Y:S02]  /*17a0*/  UIADD3 UR12, UR8, 0x806, URZ ;  /* 0x00000806080c7890 */ /* 0x000fe4000fffe03f */
[----:B------:R-:W-:Y:S02]  /*17b0*/  USEL UR7, URZ, 0x1, UP0 ;  /* 0x000000013f077887 */ /* 0x000fe40008000000 */
[----:B------:R-:W-:-:S02]  /*17c0*/  UIADD3 UR14, UR6, 0x86, URZ ;  /* 0x00000086060e7890 */ /* 0x000fc4000fffe03f */
[----:B------:R-:W-:Y:S02]  /*17d0*/  UIADD3 UR8, UR8, 0xc06, URZ ;  /* 0x00000c0608087890 */ /* 0x000fe4000fffe03f */
[----:B------:R-:W-:Y:S01]  /*17e0*/  ISETP.NE.AND P0, PT, RZ, UR7, PT ;  /* 0x00000007ff007c0c */ /* 0x000fe2000bf05270 */
[----:B------:R-:W-:Y:S01]  /*17f0*/  UMOV UR13, 0x40000040 ;  /* 0x40000040000d7882 */ /* 0x000fe20000000000 */
[----:B------:R-:W-:Y:S01]  /*1800*/  UMOV UR15, 0x40000040 ;  /* 0x40000040000f7882 */ /* 0x000fe20000000000 */
[----:B------:R-:W-:Y:S02]  /*1810*/  UMOV UR6, 0x8 ;  /* 0x0000000800067882 */ /* 0x000fe40000000000 */
[----:B------:R-:W-:Y:S01]  /*1820*/  QGMMA.64x16x32.F32.E4M3.E4M3 R32, gdesc[UR12], R32 ;  /* 0x002000000c2079f3 */ /* 0x000fe20008700820 */
[----:B------:R-:W-:Y:S01]  /*1830*/  UMOV UR12, UR8 ;  /* 0x00000008000c7c82 */ /* 0x000fe20008000000 */
[----:B------:R-:W-:Y:S02]  /*1840*/  UMOV UR13, 0x40000040 ;  /* 0x40000040000d7882 */ /* 0x000fe40000000000 */
[----:B------:R-:W-:Y:S04]  /*1850*/  QGMMA.64x16x32.F32.E4M3.E4M3 R24, gdesc[UR12], R24, gsb0 ;  /* 0x002000000c1879f3 */ /* 0x000fe80008000818 */
[----:B------:R-:W-:Y:S05]  /*1860*/  @!P0 BRA `(.L_x_18) ;  /* 0x0000000000488947 */ /* 0x000fea0003800000 */
[----:B------:R-:W-:Y:S02]  /*1870*/  WARPGROUP.DEPBAR.LE gsb0, 0x0 ;  /* 0x00008000000079c5 */ /* 0x000fe40000010000 */
[----:B------:R-:W-:-:S01]  /*1880*/  FADD R51, RZ, R32 ;  /* 0x00000020ff337221 */ /* 0x000fc20000000000 */
[----:B------:R-:W-:Y:S01]  /*1890*/  FADD R48, RZ, R33 ;  /* 0x00000021ff307221 */ /* 0x000fe20000000000 */
        /* <DEDUP_REMOVED lines=14> */
[----:B------:R-:W-:-:S06]  /*1980*/  UMOV UR6, URZ ;  /* 0x0000003f00067c82 */ /* 0x000fcc0008000000 */
.L_x_18:
[----:B------:R-:W-:-:S04]  /*1990*/  UIADD3 UR13, UR5, 0x1, URZ ;  /* 0x00000001050d7890 */ /* 0x000fc8000fffe03f */
[----:B------:R-:W-:-:S04]  /*19a0*/  UISETP.NE.AND UP0, UPT, UR13, 0x3, UPT ;  /* 0x000000030d00788c */ /* 0x000fc8000bf05270 */
[----:B------:R-:W-:Y:S02]  /*19b0*/  USEL UR8, URZ, 0x1, UP0 ;  /* 0x000000013f087887 */ /* 0x000fe40008000000 */
[----:B------:R-:W-:Y:S02]  /*19c0*/  USEL UR13, UR13, URZ, UP0 ;  /* 0x0000003f0d0d7287 */ /* 0x000fe40008000000 */
[----:B------:R-:W-:-:S06]  /*19d0*/  ULOP3.LUT UR8, UR4, UR8, URZ, 0x3c, !UPT ;  /* 0x0000000804087292 */ /* 0x000fcc000f8e3c3f */
[----:B------:R-:W-:Y:S01]  /*19e0*/  IMAD.U32 R5, RZ, RZ, UR8 ;  /* 0x00000008ff057e24 */ /* 0x000fe2000f8e00ff */
[----:B------:R-:W-:-:S06]  /*19f0*/  UMOV UR8, 0x1 ;  /* 0x0000000100087882 */ /* 0x000fcc0000000000 */
.L_x_13:
[----:B------:R-:W-:-:S04]  /*1a00*/  UISETP.LT.AND UP0, UPT, UR9, 0x1, UPT ;  /* 0x000000010900788c */ /* 0x000fc8000bf01270 */
[----:B------:R-:W-:-:S04]  /*1a10*/  USEL UR12, UR9, 0x1, UP0 ;  /* 0x00000001090c7887 */ /* 0x000fc80008000000 */
[----:B------:R-:W-:-:S04]  /*1a20*/  UIADD3 UR12, UR9, -UR12, URZ ;  /* 0x8000000c090c7290 */ /* 0x000fc8000fffe03f */
[----:B------:R-:W-:-:S06]  /*1a30*/  UISETP.GE.AND UP0, UPT, UR12, 0x1, UPT ;  /* 0x000000010c00788c */ /* 0x000fcc000bf06270 */
[----:B------:R-:W-:-:S13]  /*1a40*/  PLOP3.LUT P0, PT, PT, PT, UP0, 0x80, 0x0 ;  /* 0x000000000000781c */ /* 0x000fda0003f0f008 */
[----:B------:R-:W-:Y:S05]  /*1a50*/  @!P0 BRA `(.L_x_19) ;  /* 0x0000000800448947 */ /* 0x000fea0003800000 */
[----:B01----:R-:W-:Y:S01]  /*1a60*/  IMAD.U32 R2, RZ, RZ, UR12 ;  /* 0x0000000cff027e24 */ /* 0x003fe2000f8e00ff */
[----:B------:R-:W-:Y:S01]  /*1a70*/  UMOV UR12, UR5 ;  /* 0x00000005000c7c82 */ /* 0x000fe20008000000 */
[----:B------:R-:W-:-:S05]  /*1a80*/  ULDC UR15, c[0x0][0x50c] ;  /* 0x00014300000f7ab9 */ /* 0x000fca0000000800 */
.L_x_27:
[----:B------:R-:W-:-:S13]  /*1a90*/  ISETP.NE.AND P1, PT, R50, 0x3, PT ;  /* 0x000000033200780c */ /* 0x000fda0003f25270 */
[----:B01----:R-:W-:Y:S05]  /*1aa0*/  @!P1 BRA `(.L_x_20) ;  /* 0x0000000000049947 */ /* 0x003fea0003800000 */
[----:B------:R-:W-:Y:S01]  /*1ab0*/  BPT.TRAP 0x1 ;  /* 0x000000040000795c */ /* 0x000fe20000300000 */
.L_x_20:
[----:B------:R-:W0:Y:S01]  /*1ac0*/  S2UR UR14, SR_CgaCtaId ;  /* 0x00000000000e79c3 */ /* 0x000e220000008800 */
[----:B------:R-:W-:Y:S01]  /*1ad0*/  UMOV UR11, 0x400 ;  /* 0x00000400000b7882 */ /* 0x000fe20000000000 */
[----:B------:R-:W-:Y:S01]  /*1ae0*/  SHF.L.U32 R3, R5, 0x1f, RZ ;  /* 0x0000001f05037819 */ /* 0x000fe200000006ff */
[----:B0-----:R-:W-:-:S04]  /*1af0*/  ULEA UR11, UR14, UR11, 0x18 ;  /* 0x0000000b0e0b7291 */ /* 0x001fc8000f8ec03f */
[----:B------:R-:W-:-:S09]  /*1b00*/  ULEA UR14, UR13, UR11, 0x3 ;  /* 0x0000000b0d0e7291 */ /* 0x000fd2000f8e183f */
[----:B------:R0:W1:Y:S01]  /*1b10*/  SYNCS.PHASECHK.TRANS64.TRYWAIT P0, [UR14], R3 ;  /* 0x00000003ff0075a7 */ /* 0x000062000800014e */
[----:B------:R-:W-:Y:S05]  /*1b20*/  @!P1 BRA `(.L_x_21) ;  /* 0x0000000000049947 */ /* 0x000fea0003800000 */
[----:B------:R-:W-:Y:S01]  /*1b30*/  BPT.TRAP 0x1 ;  /* 0x000000040000795c */ /* 0x000fe20000300000 */
.L_x_21:
[----:B-1----:R-:W-:Y:S05]  /*1b40*/  @P0 BRA `(.L_x_22) ;  /* 0x0000000000080947 */ /* 0x002fea0003800000 */
[----:B------:R-:W1:Y:S02]  /*1b50*/  SYNCS.PHASECHK.TRANS64.TRYWAIT P0, [UR14], R3 ;  /* 0x00000003ff0075a7 */ /* 0x000e64000800014e */
[----:B-1----:R-:W-:Y:S05]  /*1b60*/  @!P0 BRA `(.L_x_23) ;  /* 0x0000004000008947 */ /* 0x002fea0003800000 */
.L_x_22:
[----:B------:R-:W-:Y:S01]  /*1b70*/  UIADD3 UR14, UR11, 0x30100, URZ ;  /* 0x000301000b0e7890 */ /* 0x000fe2000fffe03f */
[----:B------:R-:W-:Y:S01]  /*1b80*/  WARPGROUP.ARRIVE ;  /* 0x00000000000079c5 */ /* 0x000fe20000000000 */
[----:B------:R-:W-:Y:S02]  /*1b90*/  UISETP.NE.AND UP0, UPT, UR7, URZ, UPT ;  /* 0x0000003f0700728c */ /* 0x000fe4000bf05270 */
[----:B------:R-:W-:Y:S02]  /*1ba0*/  USHF.R.U32.HI UR14, URZ, 0x4, UR14 ;  /* 0x000000043f0e7899 */ /* 0x000fe4000801160e */
[----:B------:R-:W-:Y:S02]  /*1bb0*/  USEL UR8, UR8, URZ, !UP0 ;  /* 0x0000003f08087287 */ /* 0x000fe4000c000000 */
[----:B------:R-:W-:Y:S02]  /*1bc0*/  ULOP3.LUT UR7, UR14, 0x3fff, URZ, 0xc0, !UPT ;  /* 0x00003fff0e077892 */ /* 0x000fe4000f8ec03f */
[----:B------:R-:W-:-:S02]  /*1bd0*/  ULOP3.LUT UR14, UR10, 0x10000, URZ, 0xfc, !UPT ;  /* 0x000100000a0e7892 */ /* 0x000fc4000f8efc3f */
[----:B------:R-:W-:Y:S02]  /*1be0*/  ULOP3.LUT UR7, UR7, 0x10000, URZ, 0xfc, !UPT ;  /* 0x0001000007077892 */ /* 0x000fe4000f8efc3f */
[----:B------:R-:W-:Y:S02]  /*1bf0*/  UISETP.NE.U32.AND UP0, UPT, UR8, URZ, UPT ;  /* 0x0000003f0800728c */ /* 0x000fe4000bf05070 */
[----:B------:R-:W-:Y:S02]  /*1c00*/  ULEA UR14, UR13, UR14, 0xc ;  /* 0x0000000e0d0e7291 */ /* 0x000fe4000f8e603f */
[----:B------:R-:W-:Y:S02]  /*1c10*/  ULEA UR8, UR13, UR7, 0x8 ;  /* 0x000000070d087291 */ /* 0x000fe4000f8e403f */
[----:B------:R-:W-:Y:S01]  /*1c20*/  UIADD3 UR7, UR14, 0x400, URZ ;  /* 0x000004000e077890 */ /* 0x000fe2000fffe03f */
[----:B------:R-:W-:Y:S02]  /*1c30*/  UMOV UR17, 0x40000040 ;  /* 0x4000004000117882 */ /* 0x000fe40000000000 */
[----:B------:R-:W-:Y:S01]  /*1c40*/  UMOV UR16, UR14 ;  /* 0x0000000e00107c82 */ /* 0x000fe20008000000 */
[----:B------:R-:W-:Y:S01]  /*1c50*/  UMOV UR19, 0x40000040 ;  /* 0x4000004000137882 */ /* 0x000fe20000000000 */
[----:B------:R-:W-:Y:S01]  /*1c60*/  UMOV UR18, UR8 ;  /* 0x0000000800127c82 */ /* 0x000fe20008000000 */
[----:B------:R-:W-:Y:S01]  /*1c70*/  UIADD3 UR6, UR6, 0x8, URZ ;  /* 0x0000000806067890 */ /* 0x000fe2000fffe03f */
[----:B------:R-:W-:Y:S01]  /*1c80*/  QGMMA.64x16x32.F32.E4M3.E4M3 R32, gdesc[UR16], R32, UP0 ;  /* 0x00200000102079f3 */ /* 0x000fe2000bf00820 */
[----:B------:R-:W-:Y:S01]  /*1c90*/  UMOV UR16, UR7 ;  /* 0x0000000700107c82 */ /* 0x000fe20008000000 */
[----:B------:R-:W-:Y:S01]  /*1ca0*/  UMOV UR17, 0x40000040 ;  /* 0x4000004000117882 */ /* 0x000fe20000000000 */
[----:B------:R-:W-:Y:S01]  /*1cb0*/  UIADD3 UR7, UR14, 0x402, URZ ;  /* 0x000004020e077890 */ /* 0x000fe2000fffe03f */
[----:B------:R-:W-:Y:S01]  /*1cc0*/  QGMMA.64x16x32.F32.E4M3.E4M3 R24, gdesc[UR16], R24, UP0 ;  /* 0x00200000101879f3 */ /* 0x000fe2000bf00818 */
[----:B------:R-:W-:-:S02]  /*1cd0*/  UIADD3 UR16, UR14, 0x2, URZ ;  /* 0x000000020e107890 */ /* 0x000fc4000fffe03f */
[----:B------:R-:W-:Y:S01]  /*1ce0*/  UIADD3 UR18, UR8, 0x2, URZ ;  /* 0x0000000208127890 */ /* 0x000fe2000fffe03f */
[----:B------:R-:W-:Y:S01]  /*1cf0*/  UMOV UR17, 0x40000040 ;  /* 0x4000004000117882 */ /* 0x000fe20000000000 */
[----:B------:R-:W-:Y:S01]  /*1d00*/  UMOV UR19, 0x40000040 ;  /* 0x4000004000137882 */ /* 0x000fe20000000000 */
[----:B------:R-:W-:-:S06]  /*1d10*/  UISETP.NE.AND UP0, UPT, UR6, UR15, UPT ;  /* 0x0000000f0600728c */ /* 0x000fcc000bf05270 */
        /* <DEDUP_REMOVED lines=48> */
[----:B------:R-:W-:Y:S01]  /*2020*/  USEL UR7, URZ, 0x1, UP0 ;  /* 0x000000013f077887 */ /* 0x000fe20008000000 */
[----:B------:R-:W-:Y:S01]  /*2030*/  QGMMA.64x16x32.F32.E4M3.E4M3 R24, gdesc[UR16], R24 ;  /* 0x00200000101879f3 */ /* 0x000fe20008700818 */
[----:B------:R-:W-:Y:S02]  /*2040*/  UIADD3 UR16, UR14, 0x806, URZ ;  /* 0x000008060e107890 */ /* 0x000fe4000fffe03f */
[----:B------:R-:W-:Y:S02]  /*2050*/  UIADD3 UR18, UR8, 0x86, URZ ;  /* 0x0000008608127890 */ /* 0x000fe4000fffe03f */
[----:B------:R-:W-:Y:S01]  /*2060*/  UIADD3 UR14, UR14, 0xc06, URZ ;  /* 0x00000c060e0e7890 */ /* 0x000fe2000fffe03f */
[----:B------:R-:W-:Y:S01]  /*2070*/  ISETP.NE.AND P0, PT, RZ, UR7, PT ;  /* 0x00000007ff007c0c */ /* 0x000fe2000bf05270 */
[----:B------:R-:W-:Y:S01]  /*2080*/  UMOV UR17, 0x40000040 ;  /* 0x4000004000117882 */ /* 0x000fe20000000000 */
[----:B------:R-:W-:-:S04]  /*2090*/  UMOV UR19, 0x40000040 ;  /* 0x4000004000137882 */ /* 0x000fc80000000000 */
[----:B------:R-:W-:Y:S01]  /*20a0*/  QGMMA.64x16x32.F32.E4M3.E4M3 R32, gdesc[UR16], R32 ;  /* 0x00200000102079f3 */ /* 0x000fe20008700820 */
[----:B------:R-:W-:Y:S01]  /*20b0*/  UMOV UR16, UR14 ;  /* 0x0000000e00107c82 */ /* 0x000fe20008000000 */
[----:B------:R-:W-:Y:S02]  /*20c0*/  UMOV UR17, 0x40000040 ;  /* 0x4000004000117882 */ /* 0x000fe40000000000 */
[----:B------:R-:W-:Y:S03]  /*20d0*/  QGMMA.64x16x32.F32.E4M3.E4M3 R24, gdesc[UR16], R24, gsb0 ;  /* 0x00200000101879f3 */ /* 0x000fe60008000818 */
[----:B------:R-:W-:Y:S02]  /*20e0*/  WARPGROUP.DEPBAR.LE gsb0, 0x1 ;  /* 0x00008000000079c5 */ /* 0x000fe40000010100 */
[----:B------:R-:W-:Y:S05]  /*20f0*/  @!P0 BRA `(.L_x_24) ;  /* 0x0000000000488947 */ /* 0x000fea0003800000 */
[----:B------:R-:W-:Y:S02]  /*2100*/  WARPGROUP.DEPBAR.LE gsb0, 0x0 ;  /* 0x00008000000079c5 */ /* 0x000fe40000010000 */
[----:B------:R-:W-:-:S01]  /*2110*/  FADD R51, R32, R51 ;  /* 0x0000003320337221 */ /* 0x000fc20000000000 */
[----:B------:R-:W-:Y:S01]  /*2120*/  FADD R48, R33, R48 ;  /* 0x0000003021307221 */ /* 0x000fe20000000000 */
        /* <DEDUP_REMOVED lines=14> */
[----:B------:R-:W-:-:S06]  /*2210*/  UMOV UR6, URZ ;  /* 0x0000003f00067c82 */ /* 0x000fcc0008000000 */
.L_x_24:
[----:B------:R-:W-:Y:S05]  /*2220*/  @!P1 BRA `(.L_x_25) ;  /* 0x0000000000049947 */ /* 0x000fea0003800000 */
[----:B------:R-:W-:Y:S01]  /*2230*/  BPT.TRAP 0x1 ;  /* 0x000000040000795c */ /* 0x000fe20000300000 */
.L_x_25:
[----:B------:R-:W-:Y:S01]  /*2240*/  ULEA UR8, UR12, UR11, 0x3 ;  /* 0x0000000b0c087291 */ /* 0x000fe2000f8e183f */
[----:B------:R-:W-:-:S03]  /*2250*/  ISETP.GT.U32.AND P0, PT, R8, 0x1, PT ;  /* 0x000000010800780c */ /* 0x000fc60003f04070 */
[----:B------:R-:W-:-:S04]  /*2260*/  UIADD3 UR8, UR8, 0x18, URZ ;  /* 0x0000001808087890 */ /* 0x000fc8000fffe03f */
[----:B------:R-:W-:-:S09]  /*2270*/  UPRMT UR8, URZ, 0x654, UR8 ;  /* 0x000006543f087896 */ /* 0x000fd20008000008 */
[----:B------:R-:W-:Y:S01]  /*2280*/  SYNCS.ARRIVE.TRANS64.RED.A1T0 RZ, [UR8], RZ ;  /* 0x000000ffffff79a7 */ /* 0x000fe20008100408 */
[----:B------:R-:W-:Y:S05]  /*2290*/  @P0 BRA `(.L_x_26) ;  /* 0x0000000000040947 */ /* 0x000fea0003800000 */
[----:B------:R-:W-:Y:S01]  /*22a0*/  BPT.TRAP 0x1 ;  /* 0x000000040000795c */ /* 0x000fe20000300000 */
.L_x_26:
[----:B------:R-:W-:Y:S01]  /*22b0*/  UIADD3 UR13, UR13, 0x1, URZ ;  /* 0x000000010d0d7890 */ /* 0x000fe2000fffe03f */
[C---:B------:R-:W-:Y:S01]  /*22c0*/  ISETP.GT.AND P0, PT, R2.reuse, 0x1, PT ;  /* 0x000000010200780c */ /* 0x040fe20003f04270 */
[----:B------:R-:W-:Y:S01]  /*22d0*/  UIADD3 UR12, UR12, 0x1, URZ ;  /* 0x000000010c0c7890 */ /* 0x000fe2000fffe03f */
[----:B------:R-:W-:Y:S01]  /*22e0*/  VIADD R2, R2, 0xffffffff ;  /* 0xffffffff02027836 */ /* 0x000fe20000000000 */
[----:B------:R-:W-:Y:S02]  /*22f0*/  UISETP.NE.AND UP0, UPT, UR13, 0x3, UPT ;  /* 0x000000030d00788c */ /* 0x000fe4000bf05270 */
[----:B------:R-:W-:Y:S02]  /*2300*/  UISETP.NE.AND UP1, UPT, UR12, 0x3, UPT ;  /* 0x000000030c00788c */ /* 0x000fe4000bf25270 */
[----:B------:R-:W-:Y:S02]  /*2310*/  USEL UR8, URZ, 0x1, UP0 ;  /* 0x000000013f087887 */ /* 0x000fe40008000000 */
[----:B------:R-:W-:-:S02]  /*2320*/  USEL UR13, UR13, URZ, UP0 ;  /* 0x0000003f0d0d7287 */ /* 0x000fc40008000000 */
[----:B------:R-:W-:Y:S02]  /*2330*/  USEL UR12, UR12, URZ, UP1 ;  /* 0x0000003f0c0c7287 */ /* 0x000fe40008800000 */
[----:B------:R-:W-:Y:S01]  /*2340*/  LOP3.LUT R5, R5, UR8, RZ, 0x3c, !PT ;  /* 0x0000000805057c12 */ /* 0x000fe2000f8e3cff */
[----:B------:R-:W-:Y:S01]  /*2350*/  UMOV UR8, 0x1 ;  /* 0x0000000100087882 */ /* 0x000fe20000000000 */
[----:B------:R-:W-:Y:S08]  /*2360*/  @P0 BRA `(.L_x_27) ;  /* 0xfffffff400c80947 */ /* 0x000ff0000383ffff */
.L_x_19:
[----:B------:R-:W-:Y:S01]  /*2370*/  UISETP.NE.AND UP0, UPT, UR6, URZ, UPT ;  /* 0x0000003f0600728c */ /* 0x000fe2000bf05270 */
[----:B01----:R-:W0:Y:S03]  /*2380*/  LDC R2, c[0x0][0x28c] ;  /* 0x0000a300ff027b82 */ /* 0x003e260000000800 */
[----:B------:R-:W-:-:S06]  /*2390*/  USEL UR6, URZ, 0x1, !UP0 ;  /* 0x000000013f067887 */ /* 0x000fcc000c000000 */
[----:B------:R-:W-:Y:S02]  /*23a0*/  ISETP.NE.AND P0, PT, RZ, UR6, PT ;  /* 0x00000006ff007c0c */ /* 0x000fe4000bf05270 */
[----:B0-----:R-:W-:-:S11]  /*23b0*/  ISETP.GE.AND P1, PT, R2, 0x1, PT ;  /* 0x000000010200780c */ /* 0x001fd60003f26270 */
[----:B------:R-:W-:Y:S05]  /*23c0*/  @!P0 BRA `(.L_x_28) ;  /* 0x0000000000448947 */ /* 0x000fea0003800000 */
[----:B------:R-:W-:Y:S02]  /*23d0*/  WARPGROUP.DEPBAR.LE gsb0, 0x0 ;  /* 0x00008000000079c5 */ /* 0x000fe40000010000 */
[----:B------:R-:W-:Y:S01]  /*23e0*/  FADD R51, R32, R51 ;  /* 0x0000003320337221 */ /* 0x000fe20000000000 */
        /* <DEDUP_REMOVED lines=14> */
[----:B------:R-:W-:-:S07]  /*24d0*/  FADD R12, R12, R31 ;  /* 0x0000001f0c0c7221 */ /* 0x000fce0000000000 */
.L_x_28:
[----:B------:R-:W-:Y:S02]  /*24e0*/  WARPGROUP.DEPBAR.LE gsb0, 0x0 ;  /* 0x00008000000079c5 */ /* 0x000fe40000010000 */
[----:B------:R-:W-:Y:S05]  /*24f0*/  @!P1 BRA `(.L_x_29) ;  /* 0x0000000000409947 */ /* 0x000fea0003800000 */
[----:B------:R-:W-:-:S13]  /*2500*/  ISETP.NE.AND P0, PT, R50, 0x3, PT ;  /* 0x000000033200780c */ /* 0x000fda0003f05270 */
[----:B------:R-:W-:Y:S05]  /*2510*/  @!P0 BRA `(.L_x_30) ;  /* 0x0000000000048947 */ /* 0x000fea0003800000 */
[----:B------:R-:W-:Y:S01]  /*2520*/  BPT.TRAP 0x1 ;  /* 0x000000040000795c */ /* 0x000fe20000300000 */
.L_x_30:
[----:B------:R-:W-:Y:S01]  /*2530*/  UISETP.LT.AND UP0, UPT, UR9, 0x1, UPT ;  /* 0x000000010900788c */ /* 0x000fe2000bf01270 */
[----:B------:R-:W-:-:S03]  /*2540*/  ISETP.GT.U32.AND P0, PT, R8, 0x1, PT ;  /* 0x000000010800780c */ /* 0x000fc60003f04070 */
[----:B------:R-:W-:-:S04]  /*2550*/  USEL UR8, UR9, 0x1, UP0 ;  /* 0x0000000109087887 */ /* 0x000fc80008000000 */
[----:B------:R-:W-:-:S04]  /*2560*/  UIADD3 UR8, UR5, UR9, -UR8 ;  /* 0x0000000905087290 */ /* 0x000fc8000fffe808 */
[----:B------:R-:W-:-:S04]  /*2570*/  UIMAD.WIDE.U32 UR6, UR8, -0x55555555, URZ ;  /* 0xaaaaaaab080678a5 */ /* 0x000fc8000f8e003f */
[----:B------:R-:W-:-:S04]  /*2580*/  USHF.R.U32.HI UR6, URZ, 0x1, UR7 ;  /* 0x000000013f067899 */ /* 0x000fc80008011607 */
[----:B------:R-:W-:-:S04]  /*2590*/  UIMAD UR8, UR6, -0x3, UR8 ;  /* 0xfffffffd060878a4 */ /* 0x000fc8000f8e0208 */
[----:B------:R-:W-:-:S04]  /*25a0*/  ULEA UR8, UR8, UR11, 0x3 ;  /* 0x0000000b08087291 */ /* 0x000fc8000f8e183f */
[----:B------:R-:W-:-:S04]  /*25b0*/  UIADD3 UR8, UR8, 0x18, URZ ;  /* 0x0000001808087890 */ /* 0x000fc8000fffe03f */
[----:B------:R-:W-:-:S09]  /*25c0*/  UPRMT UR8, URZ, 0x654, UR8 ;  /* 0x000006543f087896 */ /* 0x000fd20008000008 */
[----:B------:R-:W-:Y:S01]  /*25d0*/  SYNCS.ARRIVE.TRANS64.RED.A1T0 RZ, [UR8], RZ ;  /* 0x000000ffffff79a7 */ /* 0x000fe20008100408 */
[----:B------:R-:W-:Y:S05]  /*25e0*/  @P0 BRA `(.L_x_29) ;  /* 0x0000000000040947 */ /* 0x000fea0003800000 */
[----:B------:R-:W-:Y:S01]  /*25f0*/  BPT.TRAP 0x1 ;  /* 0x000000040000795c */ /* 0x000fe20000300000 */
.L_x_29:
[----:B------:R-:W0:Y:S01]  /*2600*/  LDC R18, c[0x0][0x288] ;  /* 0x0000a200ff127b82 */ /* 0x000e220000000800 */
[--C-:B------:R-:W-:Y:S01]  /*2610*/  SHF.R.U32.HI R2, RZ, 0x2, R16.reuse ;  /* 0x00000002ff027819 */ /* 0x100fe20000011610 */
[----:B------:R-:W-:Y:S01]  /*2620*/  IMAD.SHL.U32 R15, R11, 0x10, RZ ;  /* 0x000000100b0f7824 */ /* 0x000fe200078e00ff */
[----:B------:R-:W-:Y:S01]  /*2630*/  SHF.R.U32.HI R5, RZ, 0x7, R16 ;  /* 0x00000007ff057819 */ /* 0x000fe20000011610 */
[----:B------:R-:W-:Y:S01]  /*2640*/  UIADD3 UR5, UR9, UR5, URZ ;  /* 0x0000000509057290 */ /* 0x000fe2000fffe03f */
[----:B------:R-:W-:Y:S01]  /*2650*/  LOP3.LUT R10, R16, 0x3, RZ, 0xc0, !PT ;  /* 0x00000003100a7812 */ /* 0x000fe200078ec0ff */
[----:B------:R-:W-:Y:S01]  /*2660*/  IMAD.SHL.U32 R25, R20, 0x100, RZ ;  /* 0x0000010014197824 */ /* 0x000fe200078e00ff */
[----:B------:R-:W-:Y:S01]  /*2670*/  LOP3.LUT R4, R16, 0x60, RZ, 0xc0, !PT ;  /* 0x0000006010047812 */ /* 0x000fe200078ec0ff */
[----:B------:R-:W-:Y:S01]  /*2680*/  UISETP.GT.U32.AND UP0, UPT, UR5, 0x2, UPT ;  /* 0x000000020500788c */ /* 0x000fe2000bf04070 */
[----:B------:R-:W-:Y:S01]  /*2690*/  LOP3.LUT R3, R2, 0x7, RZ, 0xc0, !PT ;  /* 0x0000000702037812 */ /* 0x000fe200078ec0ff */
[----:B------:R-:W-:Y:S01]  /*26a0*/  ULDC UR12, c[0x0][0x284] ;  /* 0x0000a100000c7ab9 */ /* 0x000fe20000000800 */
[----:B------:R-:W-:Y:S01]  /*26b0*/  LOP3.LUT R2, R5, 0x1, RZ, 0xc0, !PT ;  /* 0x0000000105027812 */ /* 0x000fe200078ec0ff */
[----:B------:R-:W-:Y:S01]  /*26c0*/  UISETP.LT.U32.AND UP0, UPT, UR9, 0x3, UP0 ;  /* 0x000000030900788c */ /* 0x000fe20008701070 */
[----:B------:R-:W-:Y:S01]  /*26d0*/  SHF.R.U32.HI R4, RZ, 0x1, R4 ;  /* 0x00000001ff047819 */ /* 0x000fe20000011604 */
[----:B------:R-:W-:Y:S01]  /*26e0*/  UISETP.GE.U32.AND UP1, UPT, UR9, 0x3, UPT ;  /* 0x000000030900788c */ /* 0x000fe2000bf26070 */
[----:B------:R-:W-:Y:S01]  /*26f0*/  SHF.R.S32.HI R30, RZ, 0x1f, R23 ;  /* 0x0000001fff1e7819 */ /* 0x000fe20000011417 */
[----:B------:R-:W-:Y:S01]  /*2700*/  IMAD.SHL.U32 R14, R2, 0x40, RZ ;  /* 0x00000040020e7824 */ /* 0x000fe200078e00ff */
[----:B------:R-:W-:Y:S01]  /*2710*/  IADD3 R19, RZ, -R4, -R3 ;  /* 0x80000004ff137210 */ /* 0x000fe20007ffe803 */
[----:B------:R-:W-:Y:S01]  /*2720*/  ULDC.64 UR10, c[0x0][0x5d0] ;  /* 0x00017400000a7ab9 */ /* 0x000fe20000000a00 */
[----:B------:R-:W-:-:S02]  /*2730*/  UIMAD.WIDE.U32 UR6, UR5, -0x55555555, URZ ;  /* 0xaaaaaaab050678a5 */ /* 0x000fc4000f8e003f */
[----:B------:R-:W-:Y:S01]  /*2740*/  LOP3.LUT R5, R14, 0x40, R3, 0xe2, !PT ;  /* 0x000000400e057812 */ /* 0x000fe200078ee203 */
[----:B------:R-:W-:Y:S01]  /*2750*/  USEL UR8, URZ, 0x1, !UP0 ;  /* 0x000000013f087887 */ /* 0x000fe2000c000000 */
[----:B------:R-:W-:Y:S01]  /*2760*/  IMAD R14, R2, -0x40, R19 ;  /* 0xffffffc0020e7824 */ /* 0x000fe200078e0213 */
[----:B0-----:R-:W-:Y:S01]  /*2770*/  ISETP.GE.AND P0, PT, R15, R18, PT ;  /* 0x000000120f00720c */ /* 0x001fe20003f06270 */
[----:B------:R-:W-:Y:S01]  /*2780*/  IMAD R24, R10, -0x2, R18 ;  /* 0xfffffffe0a187824 */ /* 0x000fe200078e0212 */
[----:B------:R-:W-:Y:S01]  /*2790*/  USHF.R.U32.HI UR6, URZ, 0x1, UR7 ;  /* 0x000000013f067899 */ /* 0x000fe20008011607 */
[----:B------:R-:W-:Y:S01]  /*27a0*/  IMAD.SHL.U32 R18, R16, 0x2, RZ ;  /* 0x0000000210127824 */ /* 0x000fe200078e00ff */
[----:B------:R-:W-:Y:S01]  /*27b0*/  ISETP.GE.OR P0, PT, R25, UR12, P0 ;  /* 0x0000000c19007c0c */ /* 0x000fe20008706670 */
[----:B------:R-:W-:Y:S01]  /*27c0*/  IMAD R2, R30, UR10, RZ ;  /* 0x0000000a1e027c24 */ /* 0x000fe2000f8e02ff */
[----:B------:R-:W-:Y:S01]  /*27d0*/  ULOP3.LUT UR4, UR4, UR8, URZ, 0x3c, !UPT ;  /* 0x0000000804047292 */ /* 0x000fe2000f8e3c3f */
[----:B------:R-:W-:Y:S01]  /*27e0*/  IMAD.WIDE R10, R20, 0x100, RZ ;  /* 0x00000100140a7825 */ /* 0x000fe200078e02ff */
[----:B------:R-:W-:Y:S01]  /*27f0*/  LOP3.LUT R18, R15, 0x6, R18, 0xf8, !PT ;  /* 0x000000060f127812 */ /* 0x000fe200078ef812 */
[----:B------:R-:W-:Y:S01]  /*2800*/  UIMAD UR5, UR6, -0x3, UR5 ;  /* 0xfffffffd060578a4 */ /* 0x000fe2000f8e0205 */
[----:B------:R-:W-:Y:S01]  /*2810*/  IADD3 R32, -R25, UR12, R14 ;  /* 0x0000000c19207c10 */ /* 0x000fe2000fffe10e */
[----:B------:R-:W-:Y:S01]  /*2820*/  IMAD R27, R23, UR11, R2 ;  /* 0x0000000b171b7c24 */ /* 0x000fe2000f8e0202 */
[----:B------:R-:W-:Y:S01]  /*2830*/  SHF.R.S32.HI R19, RZ, 0x1f, R18 ;  /* 0x0000001fff137819 */ /* 0x000fe20000011412 */
[----:B------:R-:W-:Y:S01]  /*2840*/  @UP1 ULOP3.LUT UR4, UR4, 0x1, UR6, 0x78, !UPT ;  /* 0x0000000104041892 */ /* 0x000fe2000f8e7806 */
[----:B------:R-:W-:Y:S01]  /*2850*/  LOP3.LUT R33, R10, R5, R4, 0xfe, !PT ;  /* 0x000000050a217212 */ /* 0x000fe200078efe04 */
[----:B------:R-:W-:-:S02]  /*2860*/  IMAD.IADD R34, R24, 0x1, -R15 ;  /* 0x0000000118227824 */ /* 0x000fc400078e0a0f */
[----:B------:R-:W-:-:S04]  /*2870*/  IMAD.WIDE.U32 R2, R23, UR10, R18 ;  /* 0x0000000a17027c25 */ /* 0x000fc8000f8e0012 */
[----:B------:R-:W-:Y:S02]  /*2880*/  IMAD.IADD R3, R3, 0x1, R27 ;  /* 0x0000000103037824 */ /* 0x000fe400078e021b */
[----:B------:R-:W-:Y:S01]  /*2890*/  IMAD.MOV.U32 R20, RZ, RZ, -0x1 ;  /* 0xffffffffff147424 */ /* 0x000fe200078e00ff */
[----:B------:R-:W-:Y:S06]  /*28a0*/  @P0 BRA `(.L_x_31) ;  /* 0x0000001400440947 */ /* 0x000fec0003800000 */
[----:B------:R-:W0:Y:S01]  /*28b0*/  LDC.64 R28, c[0x0][0x5c8] ;  /* 0x00017200ff1c7b82 */ /* 0x000e220000000a00 */
[----:B------:R-:W-:Y:S01]  /*28c0*/  ULDC.64 UR6, c[0x0][0x5c0] ;  /* 0x0001700000067ab9 */ /* 0x000fe20000000a00 */
[----:B------:R-:W-:Y:S01]  /*28d0*/  BSSY B0, `(.L_x_31) ;  /* 0x000014e000007945 */ /* 0x000fe20003800000 */
[-C--:B0-----:R-:W-:Y:S01]  /*28e0*/  IMAD R4, R11, R28.reuse, RZ ;  /* 0x0000001c0b047224 */ /* 0x081fe200078e02ff */
[----:B------:R-:W-:Y:S01]  /*28f0*/  SHF.L.U64.HI R24, R28, 0x3, R29 ;  /* 0x000000031c187819 */ /* 0x000fe2000001021d */
[----:B------:R-:W-:-:S04]  /*2900*/  IMAD.WIDE.U32 R2, R33, R28, R2 ;  /* 0x0000001c21027225 */ /* 0x000fc800078e0002 */
[----:B------:R-:W-:Y:S01]  /*2910*/  IMAD R5, R33, R29, R4 ;  /* 0x0000001d21057224 */ /* 0x000fe200078e0204 */
[----:B------:R-:W-:Y:S01]  /*2920*/  IADD3 R26, P4, R2, UR6, RZ ;  /* 0x00000006021a7c10 */ /* 0x000fe2000ff9e0ff */
[C---:B------:R-:W-:Y:S01]  /*2930*/  IMAD.SHL.U32 R15, R28.reuse, 0x8, RZ ;  /* 0x000000081c0f7824 */ /* 0x040fe200078e00ff */
[----:B------:R-:W-:Y:S01]  /*2940*/  LEA R4, P2, R28, R2, 0x7 ;  /* 0x000000021c047211 */ /* 0x000fe200078438ff */
[----:B------:R-:W-:-:S03]  /*2950*/  IMAD.IADD R3, R3, 0x1, R5 ;  /* 0x0000000103037824 */ /* 0x000fc600078e0205 */
[----:B------:R-:W-:Y:S02]  /*2960*/  IADD3 R14, P1, P0, R2, UR6, R15 ;  /* 0x00000006020e7c10 */ /* 0x000fe4000f83e00f */
[----:B------:R-:W-:Y:S02]  /*2970*/  IADD3.X R27, R3, UR7, RZ, P4, !PT ;  /* 0x00000007031b7c10 */ /* 0x000fe4000a7fe4ff */
[----:B---3-5:R-:W-:Y:S02]  /*2980*/  FSETP.NEU.AND P4, PT, R7, RZ, PT ;  /* 0x000000ff0700720b */ /* 0x028fe40003f8d000 */
[----:B------:R-:W-:Y:S02]  /*2990*/  LEA.HI.X R5, R28, R3, R29, 0x7, P2 ;  /* 0x000000031c057211 */ /* 0x000fe400010f3c1d */
[C---:B------:R-:W-:Y:S02]  /*29a0*/  IADD3 R2, P2, R4.reuse, UR6, RZ ;  /* 0x0000000604027c10 */ /* 0x040fe4000ff5e0ff */
[----:B------:R-:W-:-:S02]  /*29b0*/  IADD3 R4, P5, P6, R4, UR6, R15 ;  /* 0x0000000604047c10 */ /* 0x000fc4000febe00f */
[--C-:B------:R-:W-:Y:S02]  /*29c0*/  IADD3.X R15, R3, UR7, R24.reuse, P1, P0 ;  /* 0x00000007030f7c10 */ /* 0x100fe40008fe0418 */
[C---:B------:R-:W-:Y:S02]  /*29d0*/  IADD3.X R3, R5.reuse, UR7, RZ, P2, !PT ;  /* 0x0000000705037c10 */ /* 0x040fe400097fe4ff */
[----:B------:R-:W-:Y:S01]  /*29e0*/  IADD3.X R5, R5, UR7, R24, P5, P6 ;  /* 0x0000000705057c10 */ /* 0x000fe2000afec418 */
[----:B------:R-:W-:Y:S06]  /*29f0*/  @!P4 BRA `(.L_x_32) ;  /* 0x0000000c00dcc947 */ /* 0x000fec0003800000 */
[----:B------:R-:W-:Y:S01]  /*2a00*/  ULDC.64 UR6, c[0x0][0x5b8] ;  /* 0x00016e0000067ab9 */ /* 0x000fe20000000a00 */
[----:B------:R-:W-:Y:S01]  /*2a10*/  ISETP.GE.AND P0, PT, R32, 0x1, PT ;  /* 0x000000012000780c */ /* 0x000fe20003f06270 */
[----:B------:R-:W-:Y:S01]  /*2a20*/  IMAD R24, R30, UR6, RZ ;  /* 0x000000061e187c24 */ /* 0x000fe2000f8e02ff */
[----:B------:R-:W-:Y:S01]  /*2a30*/  ULDC.64 UR10, c[0x0][0x5a8] ;  /* 0x00016a00000a7ab9 */ /* 0x000fe20000000a00 */
[C---:B------:R-:W-:Y:S01]  /*2a40*/  IMAD.WIDE.U32 R18, R23.reuse, UR6, R18 ;  /* 0x0000000617127c25 */ /* 0x040fe2000f8e0012 */
[----:B------:R-:W-:Y:S01]  /*2a50*/  ISETP.LT.OR P4, PT, R34, 0x1, !P0 ;  /* 0x000000012200780c */ /* 0x000fe20004781670 */
[----:B------:R-:W-:Y:S02]  /*2a60*/  BSSY B1, `(.L_x_33) ;  /* 0x000000c000017945 */ /* 0x000fe40003800000 */
[----:B------:R-:W-:Y:S01]  /*2a70*/  IMAD R23, R23, UR7, R24 ;  /* 0x0000000717177c24 */ /* 0x000fe2000f8e0218 */
[----:B------:R-:W-:-:S03]  /*2a80*/  ULDC.64 UR6, c[0x0][0x5b0] ;  /* 0x00016c0000067ab9 */ /* 0x000fc60000000a00 */
[----:B------:R-:W-:Y:S02]  /*2a90*/  IMAD.IADD R19, R19, 0x1, R23 ;  /* 0x0000000113137824 */ /* 0x000fe400078e0217 */
[----:B------:R-:W-:Y:S02]  /*2aa0*/  IMAD R23, R11, UR6, RZ ;  /* 0x000000060b177c24 */ /* 0x000fe4000f8e02ff */
[----:B------:R-:W-:-:S04]  /*2ab0*/  IMAD.WIDE.U32 R24, R33, UR6, R18 ;  /* 0x0000000621187c25 */ /* 0x000fc8000f8e0012 */
[----:B------:R-:W-:Y:S01]  /*2ac0*/  IMAD R23, R33, UR7, R23 ;  /* 0x0000000721177c24 */ /* 0x000fe2000f8e0217 */
[----:B------:R-:W-:-:S04]  /*2ad0*/  IADD3 R28, P1, R24, UR10, RZ ;  /* 0x0000000a181c7c10 */ /* 0x000fc8000ff3e0ff */
[--C-:B------:R-:W-:Y:S02]  /*2ae0*/  IADD3.X R29, R25, UR11, R23.reuse, P1, !PT ;  /* 0x0000000b191d7c10 */ /* 0x100fe40008ffe417 */
[----:B------:R-:W-:Y:S01]  /*2af0*/  PRMT R23, RZ, 0x7610, R23 ;  /* 0x00007610ff177816 */ /* 0x000fe20000000017 */
[----:B------:R-:W-:Y:S06]  /*2b00*/  @P4 BRA `(.L_x_34) ;  /* 0x0000000000044947 */ /* 0x000fec0003800000 */
[----:B------:R0:W5:Y:S02]  /*2b10*/  LDG.E.U8 R23, desc[UR20][R28.64] ;  /* 0x000000141c177981 */ /* 0x000164000c1e1100 */
.L_x_34:
[----:B------:R-:W-:Y:S05]  /*2b20*/  BSYNC B1 ;  /* 0x0000000000017941 */ /* 0x000fea0003800000 */
.L_x_33:
[----:B-----5:R-:W-:Y:S01]  /*2b30*/  LOP3.LUT R23, R23, 0xff, RZ, 0xc0, !PT ;  /* 0x000000ff17177812 */ /* 0x020fe200078ec0ff */
[----:B------:R-:W-:Y:S01]  /*2b40*/  BSSY B1, `(.L_x_35) ;  /* 0x000000b000017945 */ /* 0x000fe20003800000 */
[----:B------:R-:W-:Y:S02]  /*2b50*/  ISETP.LT.OR P2, PT, R34, 0x2, !P0 ;  /* 0x000000022200780c */ /* 0x000fe40004741670 */
[----:B------:R-:W-:-:S05]  /*2b60*/  F2FP.F16.E4M3.UNPACK_B R23, R23 ;  /* 0x00000017ff17723e */ /* 0x000fca00020006ff */
[----:B------:R-:W-:Y:S01]  /*2b70*/  HADD2.F32 R24, -RZ, R23.H0_H0 ;  /* 0x20000017ff187230 */ /* 0x000fe20000004100 */
[----:B------:R-:W-:-:S04]  /*2b80*/  PRMT R23, RZ, 0x7610, R23 ;  /* 0x00007610ff177816 */ /* 0x000fc80000000017 */
[----:B------:R-:W-:-:S04]  /*2b90*/  FMUL R24, R24, R7 ;  /* 0x0000000718187220 */ /* 0x000fc80000400000 */
[----:B--2---:R-:W-:-:S05]  /*2ba0*/  FFMA R24, R51, R6, R24 ;  /* 0x0000000633187223 */ /* 0x004fca0000000018 */
[----:B------:R-:W-:-:S05]  /*2bb0*/  F2FP.SATFINITE.E4M3.F32.PACK_AB_MERGE_C R25, RZ, R24, RZ ;  /* 0x00000018ff19723e */ /* 0x000fca00048070ff */
[----:B------:R1:W-:Y:S01]  /*2bc0*/  @!P4 STG.E.U8 desc[UR20][R26.64], R25 ;  /* 0x000000191a00c986 */ /* 0x0003e2000c101114 */
[----:B------:R-:W-:Y:S05]  /*2bd0*/  @P2 BRA `(.L_x_36) ;  /* 0x0000000000042947 */ /* 0x000fea0003800000 */
[----:B------:R2:W5:Y:S02]  /*2be0*/  LDG.E.U8 R23, desc[UR20][R28.64+0x1] ;  /* 0x000001141c177981 */ /* 0x000564000c1e1100 */
.L_x_36:
[----:B------:R-:W-:Y:S05]  /*2bf0*/  BSYNC B1 ;  /* 0x0000000000017941 */ /* 0x000fea0003800000 */
.L_x_35:
[----:B-----5:R-:W-:Y:S01]  /*2c00*/  LOP3.LUT R23, R23, 0xff, RZ, 0xc0, !PT ;  /* 0x000000ff17177812 */ /* 0x020fe200078ec0ff */
[----:B------:R-:W-:Y:S01]  /*2c10*/  BSSY B1, `(.L_x_37) ;  /* 0x0000013000017945 */ /* 0x000fe20003800000 */
[----:B------:R-:W-:Y:S02]  /*2c20*/  IADD3 R31, P1, R33, 0x8, RZ ;  /* 0x00000008211f7810 */ /* 0x000fe40007f3e0ff */
[----:B------:R-:W-:-:S03]  /*2c30*/  F2FP.F16.E4M3.UNPACK_B R23, R23 ;  /* 0x00000017ff17723e */ /* 0x000fc600020006ff */
[----:B-1----:R-:W-:Y:S01]  /*2c40*/  IMAD.X R25, RZ, RZ, R11, P1 ;  /* 0x000000ffff197224 */ /* 0x002fe200008e060b */
[----:B------:R-:W-:Y:S01]  /*2c50*/  ISETP.GE.AND P1, PT, R32, 0x9, PT ;  /* 0x000000092000780c */ /* 0x000fe20003f26270 */
[----:B------:R-:W-:Y:S02]  /*2c60*/  HADD2.F32 R24, -RZ, R23.H0_H0 ;  /* 0x20000017ff187230 */ /* 0x000fe40000004100 */
[----:B------:R-:W-:Y:S01]  /*2c70*/  IMAD R30, R25, UR6, RZ ;  /* 0x00000006191e7c24 */ /* 0x000fe2000f8e02ff */
[----:B------:R-:W-:Y:S02]  /*2c80*/  ISETP.LT.OR P5, PT, R34, 0x1, !P1 ;  /* 0x000000012200780c */ /* 0x000fe40004fa1670 */
[----:B------:R-:W-:Y:S01]  /*2c90*/  FMUL R23, R24, R7 ;  /* 0x0000000718177220 */ /* 0x000fe20000400000 */
[----:B------:R-:W-:-:S04]  /*2ca0*/  IMAD.WIDE.U32 R24, R31, UR6, R18 ;  /* 0x000000061f187c25 */ /* 0x000fc8000f8e0012 */
[----:B------:R-:W-:Y:S01]  /*2cb0*/  FFMA R23, R48, R6, R23 ;  /* 0x0000000630177223 */ /* 0x000fe20000000017 */
[----:B------:R-:W-:Y:S01]  /*2cc0*/  IMAD R31, R31, UR7, R30 ;  /* 0x000000071f1f7c24 */ /* 0x000fe2000f8e021e */
[----:B------:R-:W-:-:S03]  /*2cd0*/  IADD3 R24, P4, R24, UR10, RZ ;  /* 0x0000000a18187c10 */ /* 0x000fc6000ff9e0ff */
[----:B------:R-:W-:Y:S02]  /*2ce0*/  F2FP.SATFINITE.E4M3.F32.PACK_AB_MERGE_C R35, RZ, R23, RZ ;  /* 0x00000017ff23723e */ /* 0x000fe400048070ff */
[----:B------:R-:W-:Y:S02]  /*2cf0*/  IADD3.X R25, R25, UR11, R31, P4, !PT ;  /* 0x0000000b19197c10 */ /* 0x000fe4000a7fe41f */
[----:B------:R-:W-:Y:S01]  /*2d00*/  PRMT R23, RZ, 0x7610, R23 ;  /* 0x00007610ff177816 */ /* 0x000fe20000000017 */
[----:B------:R1:W-:Y:S01]  /*2d10*/  @!P2 STG.E.U8 desc[UR20][R26.64+0x1], R35 ;  /* 0x000001231a00a986 */ /* 0x0003e2000c101114 */
[----:B------:R-:W-:Y:S05]  /*2d20*/  @P5 BRA `(.L_x_38) ;  /* 0x0000000000045947 */ /* 0x000fea0003800000 */
[----:B------:R3:W5:Y:S02]  /*2d30*/  LDG.E.U8 R23, desc[UR20][R24.64] ;  /* 0x0000001418177981 */ /* 0x000764000c1e1100 */
.L_x_38:
[----:B------:R-:W-:Y:S05]  /*2d40*/  BSYNC B1 ;  /* 0x0000000000017941 */ /* 0x000fea0003800000 */
.L_x_37:
[----:B-----5:R-:W-:Y:S01]  /*2d50*/  LOP3.LUT R23, R23, 0xff, RZ, 0xc0, !PT ;  /* 0x000000ff17177812 */ /* 0x020fe200078ec0ff */
[----:B------:R-:W-:Y:S01]  /*2d60*/  BSSY B1, `(.L_x_39) ;  /* 0x000000b000017945 */ /* 0x000fe20003800000 */
[----:B------:R-:W-:Y:S02]  /*2d70*/  ISETP.LT.OR P2, PT, R34, 0x2, !P1 ;  /* 0x000000022200780c */ /* 0x000fe40004f41670 */
[----:B------:R-:W-:-:S05]  /*2d80*/  F2FP.F16.E4M3.UNPACK_B R23, R23 ;  /* 0x00000017ff17723e */ /* 0x000fca00020006ff */
[----:B------:R-:W-:Y:S01]  /*2d90*/  HADD2.F32 R30, -RZ, R23.H0_H0 ;  /* 0x20000017ff1e7230 */ /* 0x000fe20000004100 */
[----:B------:R-:W-:-:S04]  /*2da0*/  PRMT R23, RZ, 0x7610, R23 ;  /* 0x00007610ff177816 */ /* 0x000fc80000000017 */
[----:B------:R-:W-:-:S04]  /*2db0*/  FMUL R30, R30, R7 ;  /* 0x000000071e1e7220 */ /* 0x000fc80000400000 */
[----:B------:R-:W-:-:S05]  /*2dc0*/  FFMA R30, R49, R6, R30 ;  /* 0x00000006311e7223 */ /* 0x000fca000000001e */
[----:B------:R-:W-:-:S05]  /*2dd0*/  F2FP.SATFINITE.E4M3.F32.PACK_AB_MERGE_C R31, RZ, R30, RZ ;  /* 0x0000001eff1f723e */ /* 0x000fca00048070ff */
[----:B------:R4:W-:Y:S01]  /*2de0*/  @!P5 STG.E.U8 desc[UR20][R14.64], R31 ;  /* 0x0000001f0e00d986 */ /* 0x0009e2000c101114 */
[----:B------:R-:W-:Y:S05]  /*2df0*/  @P2 BRA `(.L_x_40) ;  /* 0x0000000000042947 */ /* 0x000fea0003800000 */
[----:B------:R0:W5:Y:S02]  /*2e00*/  LDG.E.U8 R23, desc[UR20][R24.64+0x1] ;  /* 0x0000011418177981 */ /* 0x000164000c1e1100 */
.L_x_40:
[----:B------:R-:W-:Y:S05]  /*2e10*/  BSYNC B1 ;  /* 0x0000000000017941 */ /* 0x000fea0003800000 */
.L_x_39:
[----:B-----5:R-:W-:Y:S01]  /*2e20*/  LOP3.LUT R23, R23, 0xff, RZ, 0xc0, !PT ;  /* 0x000000ff17177812 */ /* 0x020fe200078ec0ff */
[----:B------:R-:W-:Y:S01]  /*2e30*/  BSSY B1, `(.L_x_41) ;  /* 0x000000b000017945 */ /* 0x000fe20003800000 */
[----:B------:R-:W-:Y:S02]  /*2e40*/  ISETP.LT.OR P4, PT, R34, 0x9, !P0 ;  /* 0x000000092200780c */ /* 0x000fe40004781670 */
[----:B------:R-:W-:-:S05]  /*2e50*/  F2FP.F16.E4M3.UNPACK_B R23, R23 ;  /* 0x00000017ff17723e */ /* 0x000fca00020006ff */
[----:B------:R-:W-:-:S05]  /*2e60*/  HADD2.F32 R30, -RZ, R23.H0_H0 ;  /* 0x20000017ff1e7230 */ /* 0x000fca0000004100 */
[----:B------:R-:W-:-:S04]  /*2e70*/  FMUL R23, R30, R7 ;  /* 0x000000071e177220 */ /* 0x000fc80000400000 */
[----:B------:R-:W-:-:S05]  /*2e80*/  FFMA R23, R46, R6, R23 ;  /* 0x000000062e177223 */ /* 0x000fca0000000017 */
[----:B----4-:R-:W-:Y:S02]  /*2e90*/  F2FP.SATFINITE.E4M3.F32.PACK_AB_MERGE_C R31, RZ, R23, RZ ;  /* 0x00000017ff1f723e */ /* 0x010fe400048070ff */
[----:B------:R-:W-:-:S03]  /*2ea0*/  PRMT R23, RZ, 0x7610, R23 ;  /* 0x00007610ff177816 */ /* 0x000fc60000000017 */
[----:B------:R4:W-:Y:S01]  /*2eb0*/  @!P2 STG.E.U8 desc[UR20][R14.64+0x1], R31 ;  /* 0x0000011f0e00a986 */ /* 0x0009e2000c101114 */
[----:B------:R-:W-:Y:S05]  /*2ec0*/  @P4 BRA `(.L_x_42) ;  /* 0x0000000000044947 */ /* 0x000fea0003800000 */
[----:B------:R0:W5:Y:S02]  /*2ed0*/  LDG.E.U8 R23, desc[UR20][R28.64+0x8] ;  /* 0x000008141c177981 */ /* 0x000164000c1e1100 */
.L_x_42:
[----:B------:R-:W-:Y:S05]  /*2ee0*/  BSYNC B1 ;  /* 0x0000000000017941 */ /* 0x000fea0003800000 */
.L_x_41:
        /* <DEDUP_REMOVED lines=8> */
[----:B----4-:R-:W-:-:S05]  /*2f70*/  F2FP.SATFINITE.E4M3.F32.PACK_AB_MERGE_C R31, RZ, R30, RZ ;  /* 0x0000001eff1f723e */ /* 0x010fca00048070ff */
[----:B------:R4:W-:Y:S01]  /*2f80*/  @!P4 STG.E.U8 desc[UR20][R26.64+0x8], R31 ;  /* 0x0000081f1a00c986 */ /* 0x0009e2000c101114 */
[----:B------:R-:W-:Y:S05]  /*2f90*/  @P0 BRA `(.L_x_44) ;  /* 0x0000000000040947 */ /* 0x000fea0003800000 */
[----:B------:R0:W5:Y:S02]  /*2fa0*/  LDG.E.U8 R23, desc[UR20][R28.64+0x9] ;  /* 0x000009141c177981 */ /* 0x000164000c1e1100 */
.L_x_44:
[----:B------:R-:W-:Y:S05]  /*2fb0*/  BSYNC B1 ;  /* 0x0000000000017941 */ /* 0x000fea0003800000 */
.L_x_43:
[----:B-----5:R-:W-:Y:S01]  /*2fc0*/  LOP3.LUT R23, R23, 0xff, RZ, 0xc0, !PT ;  /* 0x000000ff17177812 */ /* 0x020fe200078ec0ff */
[----:B------:R-:W-:Y:S01]  /*2fd0*/  BSSY B1, `(.L_x_45) ;  /* 0x000000b000017945 */ /* 0x000fe20003800000 */
[----:B------:R-:W-:Y:S02]  /*2fe0*/  ISETP.LT.OR P2, PT, R34, 0x9, !P1 ;  /* 0x000000092200780c */ /* 0x000fe40004f41670 */
[----:B------:R-:W-:-:S05]  /*2ff0*/  F2FP.F16.E4M3.UNPACK_B R23, R23 ;  /* 0x00000017ff17723e */ /* 0x000fca00020006ff */
[----:B0-2---:R-:W-:-:S05]  /*3000*/  HADD2.F32 R28, -RZ, R23.H0_H0 ;  /* 0x20000017ff1c7230 */ /* 0x005fca0000004100 */
[----:B------:R-:W-:-:S04]  /*3010*/  FMUL R23, R28, R7 ;  /* 0x000000071c177220 */ /* 0x000fc80000400000 */
[----:B------:R-:W-:-:S05]  /*3020*/  FFMA R23, R44, R6, R23 ;  /* 0x000000062c177223 */ /* 0x000fca0000000017 */
[----:B------:R-:W-:Y:S02]  /*3030*/  F2FP.SATFINITE.E4M3.F32.PACK_AB_MERGE_C R29, RZ, R23, RZ ;  /* 0x00000017ff1d723e */ /* 0x000fe400048070ff */
[----:B------:R-:W-:-:S03]  /*3040*/  PRMT R23, RZ, 0x7610, R23 ;  /* 0x00007610ff177816 */ /* 0x000fc60000000017 */
[----:B------:R0:W-:Y:S01]  /*3050*/  @!P0 STG.E.U8 desc[UR20][R26.64+0x9], R29 ;  /* 0x0000091d1a008986 */ /* 0x0001e2000c101114 */
[----:B------:R-:W-:Y:S05]  /*3060*/  @P2 BRA `(.L_x_46) ;  /* 0x0000000000042947 */ /* 0x000fea0003800000 */
[----:B------:R2:W5:Y:S02]  /*3070*/  LDG.E.U8 R23, desc[UR20][R24.64+0x8] ;  /* 0x0000081418177981 */ /* 0x000564000c1e1100 */
.L_x_46:
[----:B------:R-:W-:Y:S05]  /*3080*/  BSYNC B1 ;  /* 0x0000000000017941 */ /* 0x000fea0003800000 */
.L_x_45:
[----:B-----5:R-:W-:Y:S01]  /*3090*/  LOP3.LUT R23, R23, 0xff, RZ, 0xc0, !PT ;  /* 0x000000ff17177812 */ /* 0x020fe200078ec0ff */
[----:B------:R-:W-:Y:S01]  /*30a0*/  BSSY B1, `(.L_x_47) ;  /* 0x000000b000017945 */ /* 0x000fe20003800000 */
[----:B------:R-:W-:Y:S02]  /*30b0*/  ISETP.LT.OR P1, PT, R34, 0xa, !P1 ;  /* 0x0000000a2200780c */ /* 0x000fe40004f21670 */
[----:B------:R-:W-:-:S05]  /*30c0*/  F2FP.F16.E4M3.UNPACK_B R23, R23 ;  /* 0x00000017ff17723e */ /* 0x000fca00020006ff */
[----:B01--4-:R-:W-:Y:S01]  /*30d0*/  HADD2.F32 R26, -RZ, R23.H0_H0 ;  /* 0x20000017ff1a7230 */ /* 0x013fe20000004100 */
[----:B------:R-:W-:-:S04]  /*30e0*/  PRMT R23, RZ, 0x7610, R23 ;  /* 0x00007610ff177816 */ /* 0x000fc80000000017 */
[----:B------:R-:W-:-:S04]  /*30f0*/  FMUL R26, R26, R7 ;  /* 0x000000071a1a7220 */ /* 0x000fc80000400000 */
[----:B------:R-:W-:-:S05]  /*3100*/  FFMA R26, R45, R6, R26 ;  /* 0x000000062d1a7223 */ /* 0x000fca000000001a */
[----:B------:R-:W-:-:S05]  /*3110*/  F2FP.SATFINITE.E4M3.F32.PACK_AB_MERGE_C R27, RZ, R26, RZ ;  /* 0x0000001aff1b723e */ /* 0x000fca00048070ff */
[----:B------:R0:W-:Y:S01]  /*3120*/  @!P2 STG.E.U8 desc[UR20][R14.64+0x8], R27 ;  /* 0x0000081b0e00a986 */ /* 0x0001e2000c101114 */
[----:B------:R-:W-:Y:S05]  /*3130*/  @P1 BRA `(.L_x_48) ;  /* 0x0000000000041947 */ /* 0x000fea0003800000 */
[----:B------:R1:W5:Y:S02]  /*3140*/  LDG.E.U8 R23, desc[UR20][R24.64+0x9] ;  /* 0x0000091418177981 */ /* 0x000364000c1e1100 */
.L_x_48:
[----:B------:R-:W-:Y:S05]  /*3150*/  BSYNC B1 ;  /* 0x0000000000017941 */ /* 0x000fea0003800000 */
.L_x_47:
[----:B-----5:R-:W-:Y:S01]  /*3160*/  LOP3.LUT R23, R23, 0xff, RZ, 0xc0, !PT ;  /* 0x000000ff17177812 */ /* 0x020fe200078ec0ff */
[----:B------:R-:W-:Y:S01]  /*3170*/  BSSY B1, `(.L_x_49) ;  /* 0x0000013000017945 */ /* 0x000fe20003800000 */
[----:B0-----:R-:W-:Y:S02]  /*3180*/  IADD3 R27, P0, R33, 0x80, RZ ;  /* 0x00000080211b7810 */ /* 0x001fe40007f1e0ff */
[----:B------:R-:W-:-:S03]  /*3190*/  F2FP.F16.E4M3.UNPACK_B R23, R23 ;  /* 0x00000017ff17723e */ /* 0x000fc600020006ff */
[----:B-123--:R-:W-:Y:S01]  /*31a0*/  IMAD.X R25, RZ, RZ, R11, P0 ;  /* 0x000000ffff197224 */ /* 0x00efe200000e060b */
        /* <DEDUP_REMOVED lines=15> */
.L_x_50:
[----:B------:R-:W-:Y:S05]  /*32a0*/  BSYNC B1 ;  /* 0x0000000000017941 */ /* 0x000fea0003800000 */
.L_x_49:
[----:B-----5:R-:W-:Y:S01]  /*32b0*/  LOP3.LUT R23, R23, 0xff, RZ, 0xc0, !PT ;  /* 0x000000ff17177812 */ /* 0x020fe200078ec0ff */
[----:B------:R-:W-:Y:S01]  /*32c0*/  BSSY B1, `(.L_x_51) ;  /* 0x000000b000017945 */ /* 0x000fe20003800000 */
[----:B------:R-:W-:Y:S02]  /*32d0*/  ISETP.LT.OR P2, PT, R34, 0x2, !P0 ;  /* 0x000000022200780c */ /* 0x000fe40004741670 */
[----:B------:R-:W-:-:S05]  /*32e0*/  F2FP.F16.E4M3.UNPACK_B R23, R23 ;  /* 0x00000017ff17723e */ /* 0x000fca00020006ff */
[----:B0-----:R-:W-:-:S05]  /*32f0*/  HADD2.F32 R14, -RZ, R23.H0_H0 ;  /* 0x20000017ff0e7230 */ /* 0x001fca0000004100 */
[----:B------:R-:W-:-:S04]  /*3300*/  FMUL R14, R14, R7 ;  /* 0x000000070e0e7220 */ /* 0x000fc80000400000 */
[----:B------:R-:W-:-:S05]  /*3310*/  FFMA R14, R43, R6, R14 ;  /* 0x000000062b0e7223 */ /* 0x000fca000000000e */
[----:B------:R-:W-:Y:S02]  /*3320*/  F2FP.SATFINITE.E4M3.F32.PACK_AB_MERGE_C R15, RZ, R14, RZ ;  /* 0x0000000eff0f723e */ /* 0x000fe400048070ff */
[----:B------:R-:W-:-:S03]  /*3330*/  PRMT R14, RZ, 0x7610, R14 ;  /* 0x00007610ff0e7816 */ /* 0x000fc6000000000e */
[----:B------:R0:W-:Y:S01]  /*3340*/  @!P4 STG.E.U8 desc[UR20][R2.64], R15 ;  /* 0x0000000f0200c986 */ /* 0x0001e2000c101114 */
[----:B------:R-:W-:Y:S05]  /*3350*/  @P2 BRA `(.L_x_52) ;  /* 0x0000000000042947 */ /* 0x000fea0003800000 */
[----:B------:R2:W5:Y:S02]  /*3360*/  LDG.E.U8 R14, desc[UR20][R24.64+0x1] ;  /* 0x00000114180e7981 */ /* 0x000564000c1e1100 */
.L_x_52:
[----:B------:R-:W-:Y:S05]  /*3370*/  BSYNC B1 ;  /* 0x0000000000017941 */ /* 0x000fea0003800000 */
.L_x_51:
[----:B-----5:R-:W-:Y:S01]  /*3380*/  LOP3.LUT R14, R14, 0xff, RZ, 0xc0, !PT ;  /* 0x000000ff0e0e7812 */ /* 0x020fe200078ec0ff */
[----:B------:R-:W-:Y:S01]  /*3390*/  BSSY B1, `(.L_x_53) ;  /* 0x0000013000017945 */ /* 0x000fe20003800000 */
[----:B0-----:R-:W-:Y:S02]  /*33a0*/  IADD3 R15, P1, R33, 0x88, RZ ;  /* 0x00000088210f7810 */ /* 0x001fe40007f3e0ff */
[----:B------:R-:W-:-:S03]  /*33b0*/  F2FP.F16.E4M3.UNPACK_B R14, R14 ;  /* 0x0000000eff0e723e */ /* 0x000fc600020006ff */
[----:B------:R-:W-:Y:S01]  /*33c0*/  IMAD.X R10, RZ, RZ, R11, P1 ;  /* 0x000000ffff0a7224 */ /* 0x000fe200008e060b */
[----:B------:R-:W-:Y:S01]  /*33d0*/  ISETP.GE.AND P1, PT, R32, 0x89, PT ;  /* 0x000000892000780c */ /* 0x000fe20003f26270 */
[----:B------:R-:W-:Y:S02]  /*33e0*/  HADD2.F32 R14, -RZ, R14.H0_H0 ;  /* 0x2000000eff0e7230 */ /* 0x000fe40000004100 */
[----:B------:R-:W-:Y:S01]  /*33f0*/  IMAD R10, R10, UR6, RZ ;  /* 0x000000060a0a7c24 */ /* 0x000fe2000f8e02ff */
[----:B------:R-:W-:Y:S01]  /*3400*/  ISETP.LT.OR P5, PT, R34, 0x1, !P1 ;  /* 0x000000012200780c */ /* 0x000fe20004fa1670 */
[----:B------:R-:W-:-:S04]  /*3410*/  IMAD.WIDE.U32 R18, R15, UR6, R18 ;  /* 0x000000060f127c25 */ /* 0x000fc8000f8e0012 */
[----:B------:R-:W-:Y:S01]  /*3420*/  FMUL R11, R14, R7 ;  /* 0x000000070e0b7220 */ /* 0x000fe20000400000 */
[----:B------:R-:W-:Y:S01]  /*3430*/  PRMT R14, RZ, 0x7610, R14 ;  /* 0x00007610ff0e7816 */ /* 0x000fe2000000000e */
[----:B------:R-:W-:Y:S02]  /*3440*/  IMAD R15, R15, UR7, R10 ;  /* 0x000000070f0f7c24 */ /* 0x000fe4000f8e020a */
[----:B------:R-:W-:Y:S01]  /*3450*/  FFMA R11, R40, R6, R11 ;  /* 0x00000006280b7223 */ /* 0x000fe2000000000b */
[----:B------:R-:W-:-:S04]  /*3460*/  IADD3 R10, P4, R18, UR10, RZ ;  /* 0x0000000a120a7c10 */ /* 0x000fc8000ff9e0ff */
[----:B------:R-:W-:Y:S02]  /*3470*/  F2FP.SATFINITE.E4M3.F32.PACK_AB_MERGE_C R23, RZ, R11, RZ ;  /* 0x0000000bff17723e */ /* 0x000fe400048070ff */
[----:B------:R-:W-:-:S03]  /*3480*/  IADD3.X R11, R19, UR11, R15, P4, !PT ;  /* 0x0000000b130b7c10 */ /* 0x000fc6000a7fe40f */
[----:B------:R0:W-:Y:S01]  /*3490*/  @!P2 STG.E.U8 desc[UR20][R2.64+0x1], R23 ;  /* 0x000001170200a986 */ /* 0x0001e2000c101114 */
[----:B------:R-:W-:Y:S05]  /*34a0*/  @P5 BRA `(.L_x_54) ;  /* 0x0000000000045947 */ /* 0x000fea0003800000 */
[----:B------:R3:W5:Y:S02]  /*34b0*/  LDG.E.U8 R14, desc[UR20][R10.64] ;  /* 0x000000140a0e7981 */ /* 0x000764000c1e1100 */
.L_x_54:
[----:B------:R-:W-:Y:S05]  /*34c0*/  BSYNC B1 ;  /* 0x0000000000017941 */ /* 0x000fea0003800000 */
.L_x_53:
[----:B-----5:R-:W-:Y:S01]  /*34d0*/  LOP3.LUT R14, R14, 0xff, RZ, 0xc0, !PT ;  /* 0x000000ff0e0e7812 */ /* 0x020fe200078ec0ff */
[----:B------:R-:W-:Y:S01]  /*34e0*/  BSSY B1, `(.L_x_55) ;  /* 0x000000b000017945 */ /* 0x000fe20003800000 */
[----:B------:R-:W-:Y:S02]  /*34f0*/  ISETP.LT.OR P2, PT, R34, 0x2, !P1 ;  /* 0x000000022200780c */ /* 0x000fe40004f41670 */
[----:B------:R-:W-:-:S05]  /*3500*/  F2FP.F16.E4M3.UNPACK_B R14, R14 ;  /* 0x0000000eff0e723e */ /* 0x000fca00020006ff */
[----:B------:R-:W-:-:S05]  /*3510*/  HADD2.F32 R14, -RZ, R14.H0_H0 ;  /* 0x2000000eff0e7230 */ /* 0x000fca0000004100 */
[----:B------:R-:W-:-:S04]  /*3520*/  FMUL R14, R14, R7 ;  /* 0x000000070e0e7220 */ /* 0x000fc80000400000 */
[----:B------:R-:W-:-:S05]  /*3530*/  FFMA R14, R41, R6, R14 ;  /* 0x00000006290e7223 */ /* 0x000fca000000000e */
[----:B------:R-:W-:Y:S02]  /*3540*/  F2FP.SATFINITE.E4M3.F32.PACK_AB_MERGE_C R15, RZ, R14, RZ ;  /* 0x0000000eff0f723e */ /* 0x000fe400048070ff */
[----:B------:R-:W-:-:S03]  /*3550*/  PRMT R14, RZ, 0x7610, R14 ;  /* 0x00007610ff0e7816 */ /* 0x000fc6000000000e */
[----:B------:R4:W-:Y:S01]  /*3560*/  @!P5 STG.E.U8 desc[UR20][R4.64], R15 ;  /* 0x0000000f0400d986 */ /* 0x0009e2000c101114 */
[----:B------:R-:W-:Y:S05]  /*3570*/  @P2 BRA `(.L_x_56) ;  /* 0x0000000000042947 */ /* 0x000fea0003800000 */
[----:B------:R0:W5:Y:S02]  /*3580*/  LDG.E.U8 R14, desc[UR20][R10.64+0x1] ;  /* 0x000001140a0e7981 */ /* 0x000164000c1e1100 */
.L_x_56:
[----:B------:R-:W-:Y:S05]  /*3590*/  BSYNC B1 ;  /* 0x0000000000017941 */ /* 0x000fea0003800000 */
.L_x_55:
[----:B-----5:R-:W-:Y:S01]  /*35a0*/  LOP3.LUT R14, R14, 0xff, RZ, 0xc0, !PT ;  /* 0x000000ff0e0e7812 */ /* 0x020fe200078ec0ff */
[----:B------:R-:W-:Y:S01]  /*35b0*/  BSSY B1, `(.L_x_57) ;  /* 0x000000b000017945 */ /* 0x000fe20003800000 */
[----:B------:R-:W-:Y:S02]  /*35c0*/  ISETP.LT.OR P4, PT, R34, 0x9, !P0 ;  /* 0x000000092200780c */ /* 0x000fe40004781670 */
[----:B------:R-:W-:-:S05]  /*35d0*/  F2FP.F16.E4M3.UNPACK_B R14, R14 ;  /* 0x0000000eff0e723e */ /* 0x000fca00020006ff */
[----:B------:R-:W-:-:S05]  /*35e0*/  HADD2.F32 R14, -RZ, R14.H0_H0 ;  /* 0x2000000eff0e7230 */ /* 0x000fca0000004100 */
[----:B----4-:R-:W-:Y:S01]  /*35f0*/  FMUL R15, R14, R7 ;  /* 0x000000070e0f7220 */ /* 0x010fe20000400000 */
[----:B------:R-:W-:-:S03]  /*3600*/  PRMT R14, RZ, 0x7610, R14 ;  /* 0x00007610ff0e7816 */ /* 0x000fc6000000000e */
[----:B------:R-:W-:-:S05]  /*3610*/  FFMA R15, R22, R6, R15 ;  /* 0x00000006160f7223 */ /* 0x000fca000000000f */
[----:B------:R-:W-:-:S05]  /*3620*/  F2FP.SATFINITE.E4M3.F32.PACK_AB_MERGE_C R15, RZ, R15, RZ ;  /* 0x0000000fff0f723e */ /* 0x000fca00048070ff */
[----:B------:R4:W-:Y:S01]  /*3630*/  @!P2 STG.E.U8 desc[UR20][R4.64+0x1], R15 ;  /* 0x0000010f0400a986 */ /* 0x0009e2000c101114 */
[----:B------:R-:W-:Y:S05]  /*3640*/  @P4 BRA `(.L_x_58) ;  /* 0x0000000000044947 */ /* 0x000fea0003800000 */
[----:B------:R0:W5:Y:S02]  /*3650*/  LDG.E.U8 R14, desc[UR20][R24.64+0x8] ;  /* 0x00000814180e7981 */ /* 0x000164000c1e1100 */
.L_x_58:
[----:B------:R-:W-:Y:S05]  /*3660*/  BSYNC B1 ;  /* 0x0000000000017941 */ /* 0x000fea0003800000 */
.L_x_57:
        /* <DEDUP_REMOVED lines=12> */
.L_x_60:
[----:B------:R-:W-:Y:S05]  /*3730*/  BSYNC B1 ;  /* 0x0000000000017941 */ /* 0x000fea0003800000 */
.L_x_59:
        /* <DEDUP_REMOVED lines=12> */
.L_x_62:
[----:B------:R-:W-:Y:S05]  /*3800*/  BSYNC B1 ;  /* 0x0000000000017941 */ /* 0x000fea0003800000 */
.L_x_61:
[----:B-----5:R-:W-:Y:S01]  /*3810*/  LOP3.LUT R14, R14, 0xff, RZ, 0xc0, !PT ;  /* 0x000000ff0e0e7812 */ /* 0x020fe200078ec0ff */
[----:B------:R-:W-:Y:S01]  /*3820*/  BSSY B1, `(.L_x_63) ;  /* 0x000000b000017945 */ /* 0x000fe20003800000 */
[----:B------:R-:W-:Y:S02]  /*3830*/  ISETP.LT.OR P1, PT, R34, 0xa, !P1 ;  /* 0x0000000a2200780c */ /* 0x000fe40004f21670 */
[----:B------:R-:W-:Y:S02]  /*3840*/  F2FP.F16.E4M3.UNPACK_B R14, R14 ;  /* 0x0000000eff0e723e */ /* 0x000fe400020006ff */
[----:B0---4-:R-:W-:-:S03]  /*3850*/  PRMT R2, RZ, 0x7610, R2 ;  /* 0x00007610ff027816 */ /* 0x011fc60000000002 */
[----:B------:R-:W-:-:S05]  /*3860*/  HADD2.F32 R14, -RZ, R14.H0_H0 ;  /* 0x2000000eff0e7230 */ /* 0x000fca0000004100 */
[----:B------:R-:W-:-:S04]  /*3870*/  FMUL R14, R14, R7 ;  /* 0x000000070e0e7220 */ /* 0x000fc80000400000 */
[----:B------:R-:W-:-:S05]  /*3880*/  FFMA R14, R13, R6, R14 ;  /* 0x000000060d0e7223 */ /* 0x000fca000000000e */
[----:B------:R-:W-:-:S05]  /*3890*/  F2FP.SATFINITE.E4M3.F32.PACK_AB_MERGE_C R3, RZ, R14, RZ ;  /* 0x0000000eff03723e */ /* 0x000fca00048070ff */
[----:B------:R0:W-:Y:S01]  /*38a0*/  @!P2 STG.E.U8 desc[UR20][R4.64+0x8], R3 ;  /* 0x000008030400a986 */ /* 0x0001e2000c101114 */
[----:B------:R-:W-:Y:S05]  /*38b0*/  @P1 BRA `(.L_x_64) ;  /* 0x0000000000041947 */ /* 0x000fea0003800000 */
[----:B------:R4:W5:Y:S02]  /*38c0*/  LDG.E.U8 R2, desc[UR20][R10.64+0x9] ;  /* 0x000009140a027981 */ /* 0x000964000c1e1100 */
.L_x_64:
[----:B------:R-:W-:Y:S05]  /*38d0*/  BSYNC B1 ;  /* 0x0000000000017941 */ /* 0x000fea0003800000 */
.L_x_63:
[----:B------:R-:W-:Y:S05]  /*38e0*/  @P1 BRA `(.L_x_65) ;  /* 0x0000000400301947 */ /* 0x000fea0003800000 */
[----:B-----5:R-:W-:-:S04]  /*38f0*/  LOP3.LUT R2, R2, 0xff, RZ, 0xc0, !PT ;  /* 0x000000ff02027812 */ /* 0x020fc800078ec0ff */
[----:B------:R-:W-:-:S05]  /*3900*/  F2FP.F16.E4M3.UNPACK_B R2, R2 ;  /* 0x00000002ff02723e */ /* 0x000fca00020006ff */
[----:B------:R-:W-:-:S05]  /*3910*/  HADD2.F32 R2, -RZ, R2.H0_H0 ;  /* 0x20000002ff027230 */ /* 0x000fca0000004100 */
[----:B0-----:R-:W-:-:S04]  /*3920*/  FMUL R3, R2, R7 ;  /* 0x0000000702037220 */ /* 0x001fc80000400000 */
[----:B------:R-:W-:-:S05]  /*3930*/  FFMA R3, R12, R6, R3 ;  /* 0x000000060c037223 */ /* 0x000fca0000000003 */
[----:B------:R-:W-:-:S05]  /*3940*/  F2FP.SATFINITE.E4M3.F32.PACK_AB_MERGE_C R3, RZ, R3, RZ ;  /* 0x00000003ff03723e */ /* 0x000fca00048070ff */
[----:B------:R0:W-:Y:S01]  /*3950*/  STG.E.U8 desc[UR20][R4.64+0x9], R3 ;  /* 0x0000090304007986 */ /* 0x0001e2000c101114 */
[----:B------:R-:W-:Y:S05]  /*3960*/  BRA `(.L_x_65) ;  /* 0x0000000400107947 */ /* 0x000fea0003800000 */
.L_x_32:
[C---:B------:R-:W-:Y:S01]  /*3970*/  ISETP.GE.AND P0, PT, R32.reuse, 0x1, PT ;  /* 0x000000012000780c */ /* 0x040fe20003f06270 */
[-C--:B--2---:R-:W-:Y:S01]  /*3980*/  FMUL R51, R51, R6.reuse ;  /* 0x0000000633337220 */ /* 0x084fe20000400000 */
[----:B------:R-:W-:Y:S01]  /*3990*/  ISETP.GE.AND P2, PT, R32, 0x9, PT ;  /* 0x000000092000780c */ /* 0x000fe20003f46270 */
[-C--:B------:R-:W-:Y:S01]  /*39a0*/  FMUL R48, R48, R6.reuse ;  /* 0x0000000630307220 */ /* 0x080fe20000400000 */
[----:B------:R-:W-:Y:S01]  /*39b0*/  ISETP.LT.OR P1, PT, R34, 0x1, !P0 ;  /* 0x000000012200780c */ /* 0x000fe20004721670 */
[-C--:B------:R-:W-:Y:S01]  /*39c0*/  FMUL R49, R49, R6.reuse ;  /* 0x0000000631317220 */ /* 0x080fe20000400000 */
[----:B------:R-:W-:Y:S01]  /*39d0*/  F2FP.SATFINITE.E4M3.F32.PACK_AB_MERGE_C R51, RZ, R51, RZ ;  /* 0x00000033ff33723e */ /* 0x000fe200048070ff */
[-C--:B------:R-:W-:Y:S01]  /*39e0*/  FMUL R46, R46, R6.reuse ;  /* 0x000000062e2e7220 */ /* 0x080fe20000400000 */
[----:B------:R-:W-:Y:S01]  /*39f0*/  ISETP.LT.OR P4, PT, R34, 0x2, !P0 ;  /* 0x000000022200780c */ /* 0x000fe20004781670 */
[-C--:B------:R-:W-:Y:S01]  /*3a00*/  FMUL R44, R44, R6.reuse ;  /* 0x000000062c2c7220 */ /* 0x080fe20000400000 */
[C---:B------:R-:W-:Y:S01]  /*3a10*/  ISETP.LT.OR P5, PT, R34.reuse, 0x1, !P2 ;  /* 0x000000012200780c */ /* 0x040fe200057a1670 */
[-C--:B------:R-:W-:Y:S01]  /*3a20*/  FMUL R47, R47, R6.reuse ;  /* 0x000000062f2f7220 */ /* 0x080fe20000400000 */
[----:B------:R-:W-:Y:S01]  /*3a30*/  ISETP.LT.OR P6, PT, R34, 0x2, !P2 ;  /* 0x000000022200780c */ /* 0x000fe200057c1670 */
[----:B------:R-:W-:Y:S01]  /*3a40*/  FMUL R45, R45, R6 ;  /* 0x000000062d2d7220 */ /* 0x000fe20000400000 */
[----:B------:R-:W-:Y:S01]  /*3a50*/  F2FP.SATFINITE.E4M3.F32.PACK_AB_MERGE_C R11, RZ, R48, RZ ;  /* 0x00000030ff0b723e */ /* 0x000fe200048070ff */
[-C--:B------:R-:W-:Y:S01]  /*3a60*/  FMUL R42, R42, R6.reuse ;  /* 0x000000062a2a7220 */ /* 0x080fe20000400000 */
[----:B------:R-:W-:Y:S01]  /*3a70*/  F2FP.SATFINITE.E4M3.F32.PACK_AB_MERGE_C R49, RZ, R49, RZ ;  /* 0x00000031ff31723e */ /* 0x000fe200048070ff */
[----:B------:R-:W-:Y:S01]  /*3a80*/  @!P1 STG.E.U8 desc[UR20][R26.64], R51 ;  /* 0x000000331a009986 */ /* 0x000fe2000c101114 */
[C---:B------:R-:W-:Y:S01]  /*3a90*/  ISETP.LT.OR P1, PT, R34.reuse, 0x9, !P0 ;  /* 0x000000092200780c */ /* 0x040fe20004721670 */
[----:B------:R-:W-:Y:S01]  /*3aa0*/  FMUL R43, R43, R6 ;  /* 0x000000062b2b7220 */ /* 0x000fe20000400000 */
[----:B------:R-:W-:Y:S01]  /*3ab0*/  ISETP.LT.OR P0, PT, R34, 0xa, !P0 ;  /* 0x0000000a2200780c */ /* 0x000fe20004701670 */
[----:B------:R0:W-:Y:S01]  /*3ac0*/  @!P4 STG.E.U8 desc[UR20][R26.64+0x1], R11 ;  /* 0x0000010b1a00c986 */ /* 0x0001e2000c101114 */
[----:B------:R-:W-:Y:S01]  /*3ad0*/  F2FP.SATFINITE.E4M3.F32.PACK_AB_MERGE_C R19, RZ, R46, RZ ;  /* 0x0000002eff13723e */ /* 0x000fe200048070ff */
[----:B------:R-:W-:Y:S01]  /*3ae0*/  FMUL R40, R40, R6 ;  /* 0x0000000628287220 */ /* 0x000fe20000400000 */
[----:B------:R-:W-:Y:S01]  /*3af0*/  F2FP.SATFINITE.E4M3.F32.PACK_AB_MERGE_C R23, RZ, R44, RZ ;  /* 0x0000002cff17723e */ /* 0x000fe200048070ff */
[----:B------:R-:W-:Y:S01]  /*3b00*/  @!P5 STG.E.U8 desc[UR20][R14.64], R49 ;  /* 0x000000310e00d986 */ /* 0x000fe2000c101114 */
[C---:B------:R-:W-:Y:S01]  /*3b10*/  ISETP.LT.OR P4, PT, R34.reuse, 0x9, !P2 ;  /* 0x000000092200780c */ /* 0x040fe20005781670 */
[-C--:B------:R-:W-:Y:S01]  /*3b20*/  FMUL R41, R41, R6.reuse ;  /* 0x0000000629297220 */ /* 0x080fe20000400000 */
[----:B------:R-:W-:Y:S01]  /*3b30*/  ISETP.LT.OR P2, PT, R34, 0xa, !P2 ;  /* 0x0000000a2200780c */ /* 0x000fe20005741670 */
[----:B------:R1:W-:Y:S01]  /*3b40*/  @!P6 STG.E.U8 desc[UR20][R14.64+0x1], R19 ;  /* 0x000001130e00e986 */ /* 0x0003e2000c101114 */
[----:B------:R-:W-:Y:S01]  /*3b50*/  F2FP.SATFINITE.E4M3.F32.PACK_AB_MERGE_C R47, RZ, R47, RZ ;  /* 0x0000002fff2f723e */ /* 0x000fe200048070ff */
[-C--:B------:R-:W-:Y:S01]  /*3b60*/  FMUL R22, R22, R6.reuse ;  /* 0x0000000616167220 */ /* 0x080fe20000400000 */
[----:B------:R-:W-:Y:S01]  /*3b70*/  F2FP.SATFINITE.E4M3.F32.PACK_AB_MERGE_C R45, RZ, R45, RZ ;  /* 0x0000002dff2d723e */ /* 0x000fe200048070ff */
[----:B------:R-:W-:Y:S01]  /*3b80*/  @!P0 STG.E.U8 desc[UR20][R26.64+0x9], R23 ;  /* 0x000009171a008986 */ /* 0x000fe2000c101114 */
[----:B------:R-:W-:Y:S01]  /*3b90*/  ISETP.GE.AND P0, PT, R32, 0x81, PT ;  /* 0x000000812000780c */ /* 0x000fe20003f06270 */
[----:B------:R-:W-:Y:S01]  /*3ba0*/  FMUL R21, R21, R6 ;  /* 0x0000000615157220 */ /* 0x000fe20000400000 */
[----:B0-----:R-:W-:Y:S01]  /*3bb0*/  F2FP.SATFINITE.E4M3.F32.PACK_AB_MERGE_C R11, RZ, R42, RZ ;  /* 0x0000002aff0b723e */ /* 0x001fe200048070ff */
[----:B------:R-:W-:Y:S01]  /*3bc0*/  @!P1 STG.E.U8 desc[UR20][R26.64+0x8], R47 ;  /* 0x0000082f1a009986 */ /* 0x000fe2000c101114 */
[C---:B------:R-:W-:Y:S01]  /*3bd0*/  ISETP.LT.OR P6, PT, R34.reuse, 0x1, !P0 ;  /* 0x000000012200780c */ /* 0x040fe200047c1670 */
[-C--:B------:R-:W-:Y:S01]  /*3be0*/  FMUL R17, R17, R6.reuse ;  /* 0x0000000611117220 */ /* 0x080fe20000400000 */
[----:B------:R-:W-:Y:S01]  /*3bf0*/  ISETP.LT.OR P5, PT, R34, 0x2, !P0 ;  /* 0x000000022200780c */ /* 0x000fe200047a1670 */
[----:B------:R-:W-:Y:S01]  /*3c00*/  @!P4 STG.E.U8 desc[UR20][R14.64+0x8], R45 ;  /* 0x0000082d0e00c986 */ /* 0x000fe2000c101114 */
[----:B------:R-:W-:Y:S01]  /*3c10*/  F2FP.SATFINITE.E4M3.F32.PACK_AB_MERGE_C R43, RZ, R43, RZ ;  /* 0x0000002bff2b723e */ /* 0x000fe200048070ff */
[----:B------:R-:W-:Y:S01]  /*3c20*/  FMUL R13, R13, R6 ;  /* 0x000000060d0d7220 */ /* 0x000fe20000400000 */
[----:B-1----:R-:W-:Y:S01]  /*3c30*/  F2FP.SATFINITE.E4M3.F32.PACK_AB_MERGE_C R19, RZ, R40, RZ ;  /* 0x00000028ff13723e */ /* 0x002fe200048070ff */
[----:B------:R0:W-:Y:S01]  /*3c40*/  @!P2 STG.E.U8 desc[UR20][R14.64+0x9], R11 ;  /* 0x0000090b0e00a986 */ /* 0x0001e2000c101114 */
[----:B------:R-:W-:Y:S01]  /*3c50*/  ISETP.GE.AND P1, PT, R32, 0x89, PT ;  /* 0x000000892000780c */ /* 0x000fe20003f26270 */
[----:B------:R-:W-:Y:S01]  /*3c60*/  FMUL R12, R12, R6 ;  /* 0x000000060c0c7220 */ /* 0x000fe20000400000 */
[----:B------:R-:W-:-:S02]  /*3c70*/  ISETP.LT.OR P2, PT, R34, 0x9, !P0 ;  /* 0x000000092200780c */ /* 0x000fc40004741670 */
[C---:B------:R-:W-:Y:S01]  /*3c80*/  ISETP.LT.OR P4, PT, R34.reuse, 0x1, !P1 ;  /* 0x000000012200780c */ /* 0x040fe20004f81670 */
[----:B------:R1:W-:Y:S01]  /*3c90*/  @!P6 STG.E.U8 desc[UR20][R2.64], R43 ;  /* 0x0000002b0200e986 */ /* 0x0003e2000c101114 */
[C---:B------:R-:W-:Y:S02]  /*3ca0*/  ISETP.LT.OR P6, PT, R34.reuse, 0x2, !P1 ;  /* 0x000000022200780c */ /* 0x040fe40004fc1670 */
[C---:B------:R-:W-:Y:S01]  /*3cb0*/  ISETP.LT.OR P0, PT, R34.reuse, 0xa, !P0 ;  /* 0x0000000a2200780c */ /* 0x040fe20004701670 */
[----:B------:R1:W-:Y:S01]  /*3cc0*/  @!P5 STG.E.U8 desc[UR20][R2.64+0x1], R19 ;  /* 0x000001130200d986 */ /* 0x0003e2000c101114 */
[C---:B------:R-:W-:Y:S02]  /*3cd0*/  ISETP.LT.OR P5, PT, R34.reuse, 0x9, !P1 ;  /* 0x000000092200780c */ /* 0x040fe40004fa1670 */
[----:B------:R-:W-:Y:S02]  /*3ce0*/  ISETP.LT.OR P1, PT, R34, 0xa, !P1 ;  /* 0x0000000a2200780c */ /* 0x000fe40004f21670 */
[----:B------:R-:W-:-:S02]  /*3cf0*/  F2FP.SATFINITE.E4M3.F32.PACK_AB_MERGE_C R41, RZ, R41, RZ ;  /* 0x00000029ff29723e */ /* 0x000fc400048070ff */
[----:B0-----:R-:W-:Y:S02]  /*3d00*/  F2FP.SATFINITE.E4M3.F32.PACK_AB_MERGE_C R11, RZ, R22, RZ ;  /* 0x00000016ff0b723e */ /* 0x001fe400048070ff */
[----:B------:R-:W-:Y:S01]  /*3d10*/  F2FP.SATFINITE.E4M3.F32.PACK_AB_MERGE_C R21, RZ, R21, RZ ;  /* 0x00000015ff15723e */ /* 0x000fe200048070ff */
[----:B------:R1:W-:Y:S01]  /*3d20*/  @!P4 STG.E.U8 desc[UR20][R4.64], R41 ;  /* 0x000000290400c986 */ /* 0x0003e2000c101114 */
[----:B------:R-:W-:Y:S02]  /*3d30*/  F2FP.SATFINITE.E4M3.F32.PACK_AB_MERGE_C R17, RZ, R17, RZ ;  /* 0x00000011ff11723e */ /* 0x000fe400048070ff */
[----:B------:R-:W-:Y:S01]  /*3d40*/  F2FP.SATFINITE.E4M3.F32.PACK_AB_MERGE_C R13, RZ, R13, RZ ;  /* 0x0000000dff0d723e */ /* 0x000fe200048070ff */
[----:B------:R1:W-:Y:S01]  /*3d50*/  @!P6 STG.E.U8 desc[UR20][R4.64+0x1], R11 ;  /* 0x0000010b0400e986 */ /* 0x0003e2000c101114 */
[----:B------:R-:W-:-:S03]  /*3d60*/  F2FP.SATFINITE.E4M3.F32.PACK_AB_MERGE_C R15, RZ, R12, RZ ;  /* 0x0000000cff0f723e */ /* 0x000fc600048070ff */
[----:B------:R1:W-:Y:S04]  /*3d70*/  @!P2 STG.E.U8 desc[UR20][R2.64+0x8], R21 ;  /* 0x000008150200a986 */ /* 0x0003e8000c101114 */
[----:B------:R1:W-:Y:S04]  /*3d80*/  @!P0 STG.E.U8 desc[UR20][R2.64+0x9], R17 ;  /* 0x0000091102008986 */ /* 0x0003e8000c101114 */
[----:B------:R1:W-:Y:S04]  /*3d90*/  @!P5 STG.E.U8 desc[UR20][R4.64+0x8], R13 ;  /* 0x0000080d0400d986 */ /* 0x0003e8000c101114 */
[----:B------:R1:W-:Y:S02]  /*3da0*/  @!P1 STG.E.U8 desc[UR20][R4.64+0x9], R15 ;  /* 0x0000090f04009986 */ /* 0x0003e4000c101114 */
.L_x_65:
[----:B------:R-:W-:Y:S05]  /*3db0*/  BSYNC B0 ;  /* 0x0000000000007941 */ /* 0x000fea0003800000 */
.L_x_31:
[----:B------:R-:W-:Y:S01]  /*3dc0*/  ULDC UR6, c[0x0][0xc] ;  /* 0x0000030000067ab9 */ /* 0x000fe20000000800 */
[----:B------:R-:W-:Y:S01]  /*3dd0*/  ULDC UR7, c[0x0][0x10] ;  /* 0x0000040000077ab9 */ /* 0x000fe20000000800 */
[----:B01----:R-:W0:Y:S01]  /*3de0*/  LDC R5, c[0x0][0x14] ;  /* 0x00000500ff057b82 */ /* 0x003e220000000800 */
[----:B------:R-:W-:Y:S01]  /*3df0*/  UIMAD.WIDE.U32 UR6, UR6, UR7, URZ ;  /* 0x00000007060672a5 */ /* 0x000fe2000f8e003f */
[----:B-----5:R-:W-:Y:S02]  /*3e00*/  IMAD.MOV.U32 R2, RZ, RZ, R0 ;  /* 0x000000ffff027224 */ /* 0x020fe400078e0000 */
[----:B------:R-:W-:Y:S02]  /*3e10*/  IMAD.MOV.U32 R3, RZ, RZ, R9 ;  /* 0x000000ffff037224 */ /* 0x000fe400078e0009 */
[----:B---34-:R-:W-:Y:S02]  /*3e20*/  IMAD.MOV.U32 R11, RZ, RZ, -0x1 ;  /* 0xffffffffff0b7424 */ /* 0x018fe400078e00ff */
[----:B------:R-:W-:-:S02]  /*3e30*/  IMAD.MOV.U32 R23, RZ, RZ, -0x1 ;  /* 0xffffffffff177424 */ /* 0x000fc400078e00ff */
[----:B0-----:R-:W-:-:S04]  /*3e40*/  IMAD.WIDE.U32 R2, R5, UR6, R2 ;  /* 0x0000000605027c25 */ /* 0x001fc8000f8e0002 */
[----:B------:R-:W-:Y:S01]  /*3e50*/  IMAD R5, R5, UR7, RZ ;  /* 0x0000000705057c24 */ /* 0x000fe2000f8e02ff */
[----:B------:R-:W-:Y:S01]  /*3e60*/  ULDC.64 UR6, c[0x0][0x650] ;  /* 0x0001940000067ab9 */ /* 0x000fe20000000a00 */
[----:B------:R-:W-:Y:S01]  /*3e70*/  IMAD.MOV.U32 R0, RZ, RZ, R2 ;  /* 0x000000ffff007224 */ /* 0x000fe200078e0002 */
[----:B------:R-:W-:Y:S01]  /*3e80*/  ISETP.GE.U32.AND P0, PT, R2, UR6, PT ;  /* 0x0000000602007c0c */ /* 0x000fe2000bf06070 */
[----:B------:R-:W-:Y:S01]  /*3e90*/  IMAD.IADD R9, R3, 0x1, R5 ;  /* 0x0000000103097824 */ /* 0x000fe200078e0205 */
[----:B------:R-:W-:-:S04]  /*3ea0*/  PRMT R3, RZ, 0x7610, R3 ;  /* 0x00007610ff037816 */ /* 0x000fc80000000003 */
[----:B------:R-:W-:-:S13]  /*3eb0*/  ISETP.GE.U32.AND.EX P0, PT, R9, UR7, PT, P0 ;  /* 0x0000000709007c0c */ /* 0x000fda000bf06100 */
[----:B------:R-:W-:Y:S05]  /*3ec0*/  @P0 BRA `(.L_x_66) ;  /* 0x0000000400640947 */ /* 0x000fea0003800000 */
[----:B------:R-:W0:Y:S01]  /*3ed0*/  S2R R17, SR_CTAID.X ;  /* 0x0000000000117919 */ /* 0x000e220000002500 */
[----:B------:R-:W1:Y:S01]  /*3ee0*/  LDC.64 R12, c[0x0][0x628] ;  /* 0x00018a00ff0c7b82 */ /* 0x000e620000000a00 */
[----:B------:R-:W-:Y:S01]  /*3ef0*/  ULDC UR6, c[0x0][0x150] ;  /* 0x0000540000067ab9 */ /* 0x000fe20000000800 */
[----:B------:R-:W-:Y:S01]  /*3f00*/  IMAD.MOV.U32 R10, RZ, RZ, R0 ;  /* 0x000000ffff0a7224 */ /* 0x000fe200078e0000 */
[----:B------:R-:W3:Y:S01]  /*3f10*/  S2R R21, SR_CTAID.Y ;  /* 0x0000000000157919 */ /* 0x000ee20000002600 */
[----:B------:R-:W-:-:S04]  /*3f20*/  IMAD.MOV.U32 R11, RZ, RZ, R9 ;  /* 0x000000ffff0b7224 */ /* 0x000fc800078e0009 */
[----:B------:R-:W4:Y:S08]  /*3f30*/  LDC R22, c[0x0][0x144] ;  /* 0x00005100ff167b82 */ /* 0x000f300000000800 */
[----:B------:R-:W2:Y:S08]  /*3f40*/  LDC R14, c[0x0][0x630] ;  /* 0x00018c00ff0e7b82 */ /* 0x000eb00000000800 */
[----:B------:R-:W2:Y:S01]  /*3f50*/  LDC.64 R18, c[0x0][0x620] ;  /* 0x00018800ff127b82 */ /* 0x000ea20000000a00 */
[----:B-1----:R-:W-:-:S04]  /*3f60*/  ISETP.NE.U32.AND P0, PT, R12, RZ, PT ;  /* 0x000000ff0c00720c */ /* 0x002fc80003f05070 */
[----:B------:R-:W-:Y:S02]  /*3f70*/  ISETP.NE.AND.EX P0, PT, R13, RZ, PT, P0 ;  /* 0x000000ff0d00720c */ /* 0x000fe40003f05300 */
[----:B0-----:R-:W-:-:S05]  /*3f80*/  I2FP.F32.U32 R2, R17 ;  /* 0x0000001100027245 */ /* 0x001fca0000201000 */
[----:B------:R-:W-:-:S04]  /*3f90*/  FMUL R2, R2, UR6 ;  /* 0x0000000602027c20 */ /* 0x000fc80008400000 */
[----:B------:R0:W1:Y:S02]  /*3fa0*/  F2I.U32.TRUNC.NTZ R20, R2 ;  /* 0x0000000200147305 */ /* 0x000064000020f000 */
[----:B---34-:R-:W-:Y:S05]  /*3fb0*/  @!P0 BRA `(.L_x_67) ;  /* 0x0000000000288947 */ /* 0x018fea0003800000 */
[----:B------:R-:W3:Y:S02]  /*3fc0*/  LDC R3, c[0x0][0x634] ;  /* 0x00018d00ff037b82 */ /* 0x000ee40000000800 */
[----:B---3--:R-:W-:-:S05]  /*3fd0*/  IADD3 R11, P0, R0, R3, RZ ;  /* 0x00000003000b7210 */ /* 0x008fca0007f1e0ff */
[----:B------:R-:W-:-:S04]  /*3fe0*/  IMAD.X R15, RZ, RZ, R9, P0 ;  /* 0x000000ffff0f7224 */ /* 0x000fc800000e0609 */
[----:B0-----:R-:W-:-:S04]  /*3ff0*/  IMAD.WIDE.U32 R2, R15, R12, RZ ;  /* 0x0000000c0f027225 */ /* 0x001fc800078e00ff */
[----:B------:R-:W-:-:S04]  /*4000*/  IMAD.WIDE.U32 R4, P0, R11, R13, R2 ;  /* 0x0000000d0b047225 */ /* 0x000fc80007800002 */
[----:B------:R-:W-:-:S04]  /*4010*/  IMAD.WIDE.U32 R2, R11, R12, RZ ;  /* 0x0000000c0b027225 */ /* 0x000fc800078e00ff */
[----:B------:R-:W-:Y:S01]  /*4020*/  IMAD.X R11, RZ, RZ, RZ, P0 ;  /* 0x000000ffff0b7224 */ /* 0x000fe200000e06ff */
[----:B------:R-:W-:Y:S01]  /*4030*/  IADD3 RZ, P0, R3, R4, RZ ;  /* 0x0000000403ff7210 */ /* 0x000fe20007f1e0ff */
[----:B------:R-:W-:-:S04]  /*4040*/  IMAD.MOV.U32 R10, RZ, RZ, R5 ;  /* 0x000000ffff0a7224 */ /* 0x000fc800078e0005 */
[----:B------:R-:W-:-:S08]  /*4050*/  IMAD.WIDE.U32.X R10, R15, R13, R10, P0 ;  /* 0x0000000d0f0a7225 */ /* 0x000fd000000e040a */
.L_x_67:
[-CC-:B--2---:R-:W-:Y:S01]  /*4060*/  SHF.R.U64 R23, R10, R14.reuse, R11.reuse ;  /* 0x0000000e0a177219 */ /* 0x184fe2000000120b */
[----:B------:R-:W2:Y:S01]  /*4070*/  LDC.64 R28, c[0x0][0x640] ;  /* 0x00019000ff1c7b82 */ /* 0x000ea20000000a00 */
[----:B0-----:R-:W-:Y:S01]  /*4080*/  SHF.R.U32.HI R2, RZ, R14, R11 ;  /* 0x0000000eff027219 */ /* 0x001fe2000001160b */
[----:B-1----:R-:W-:Y:S01]  /*4090*/  IMAD.MOV R20, RZ, RZ, -R20 ;  /* 0x000000ffff147224 */ /* 0x002fe200078e0a14 */
[----:B------:R-:W-:Y:S01]  /*40a0*/  IADD3 R5, P0, RZ, -R23, RZ ;  /* 0x80000017ff057210 */ /* 0x000fe20007f1e0ff */
[----:B------:R-:W-:Y:S01]  /*40b0*/  ULDC UR6, c[0x0][0x154] ;  /* 0x0000550000067ab9 */ /* 0x000fe20000000800 */
[----:B------:R-:W-:-:S03]  /*40c0*/  IMAD.MOV.U32 R11, RZ, RZ, 0x1 ;  /* 0x00000001ff0b7424 */ /* 0x000fc600078e00ff */
[----:B------:R-:W0:Y:S01]  /*40d0*/  LDC R10, c[0x0][0x618] ;  /* 0x00018600ff0a7b82 */ /* 0x000e220000000800 */
[----:B------:R-:W-:Y:S02]  /*40e0*/  IMAD.X R3, RZ, RZ, ~R2, P0 ;  /* 0x000000ffff037224 */ /* 0x000fe400000e0e02 */
[----:B------:R-:W-:Y:S02]  /*40f0*/  IMAD.MOV.U32 R2, RZ, RZ, R0 ;  /* 0x000000ffff027224 */ /* 0x000fe400078e0000 */
[-C--:B------:R-:W-:Y:S02]  /*4100*/  IMAD R4, R3, R18.reuse, RZ ;  /* 0x0000001203047224 */ /* 0x080fe400078e02ff */
[----:B------:R-:W-:Y:S01]  /*4110*/  IMAD.MOV.U32 R3, RZ, RZ, R9 ;  /* 0x000000ffff037224 */ /* 0x000fe200078e0009 */
[----:B------:R-:W1:Y:S01]  /*4120*/  LDC R24, c[0x0][0x608] ;  /* 0x00018200ff187b82 */ /* 0x000e620000000800 */
[----:B------:R-:W-:-:S04]  /*4130*/  IMAD.WIDE.U32 R2, R5, R18, R2 ;  /* 0x0000001205027225 */ /* 0x000fc800078e0002 */
[----:B------:R-:W-:-:S03]  /*4140*/  IMAD R5, R5, R19, R4 ;  /* 0x0000001305057224 */ /* 0x000fc600078e0204 */
[----:B------:R-:W3:Y:S01]  /*4150*/  LDC R26, c[0x0][0x658] ;  /* 0x00019600ff1a7b82 */ /* 0x000ee20000000800 */
[----:B------:R-:W-:Y:S01]  /*4160*/  IMAD R19, R22, R20, R17 ;  /* 0x0000001416137224 */ /* 0x000fe200078e0211 */
[----:B------:R-:W-:Y:S01]  /*4170*/  I2FP.F32.U32 R4, R21 ;  /* 0x0000001500047245 */ /* 0x000fe20000201000 */
[----:B------:R-:W-:Y:S01]  /*4180*/  IMAD.IADD R3, R3, 0x1, R5 ;  /* 0x0000000103037824 */ /* 0x000fe200078e0205 */
[----:B--2---:R-:W-:Y:S01]  /*4190*/  ISETP.NE.U32.AND P0, PT, R28, RZ, PT ;  /* 0x000000ff1c00720c */ /* 0x004fe20003f05070 */
[----:B------:R-:W-:Y:S02]  /*41a0*/  IMAD.MOV.U32 R5, RZ, RZ, -0x1 ;  /* 0xffffffffff057424 */ /* 0x000fe400078e00ff */
[----:B------:R-:W-:Y:S01]  /*41b0*/  FMUL R4, R4, UR6 ;  /* 0x0000000604047c20 */ /* 0x000fe20008400000 */
[----:B------:R-:W2:Y:S01]  /*41c0*/  LDC R20, c[0x0][0x148] ;  /* 0x00005200ff147b82 */ /* 0x000ea20000000800 */
[-CC-:B0-----:R-:W-:Y:S02]  /*41d0*/  SHF.R.U64 R14, R2, R10.reuse, R3.reuse ;  /* 0x0000000a020e7219 */ /* 0x181fe40000001203 */
[----:B------:R-:W-:Y:S01]  /*41e0*/  ISETP.NE.AND.EX P0, PT, R29, RZ, PT, P0 ;  /* 0x000000ff1d00720c */ /* 0x000fe20003f05300 */
[----:B------:R0:W4:Y:S01]  /*41f0*/  F2I.U32.TRUNC.NTZ R15, R4 ;  /* 0x00000004000f7305 */ /* 0x000122000020f000 */
[----:B------:R-:W-:-:S03]  /*4200*/  SHF.R.U32.HI R3, RZ, R10, R3 ;  /* 0x0000000aff037219 */ /* 0x000fc60000011603 */
[----:B------:R-:W0:Y:S01]  /*4210*/  LDC R17, c[0x0][0x600] ;  /* 0x00018000ff117b82 */ /* 0x000e220000000800 */
[-CC-:B-1----:R-:W-:Y:S02]  /*4220*/  SHF.R.U64 R12, R14, R24.reuse, R3.reuse ;  /* 0x000000180e0c7219 */ /* 0x182fe40000001203 */
[----:B------:R-:W-:-:S05]  /*4230*/  SHF.R.U32.HI R3, RZ, R24, R3 ;  /* 0x00000018ff037219 */ /* 0x000fca0000011603 */
[----:B------:R-:W1:Y:S01]  /*4240*/  LDC R22, c[0x0][0x648] ;  /* 0x00019200ff167b82 */ /* 0x000e620000000800 */
[-CC-:B---3--:R-:W-:Y:S02]  /*4250*/  SHF.R.U64 R18, R12, R26.reuse, R3.reuse ;  /* 0x0000001a0c127219 */ /* 0x188fe40000001203 */
[-C--:B------:R-:W-:Y:S02]  /*4260*/  SHF.L.U32 R5, R5, R26.reuse, RZ ;  /* 0x0000001a05057219 */ /* 0x080fe400000006ff */
[-C--:B------:R-:W-:Y:S01]  /*4270*/  SHF.R.U32.HI R3, RZ, R26.reuse, R3 ;  /* 0x0000001aff037219 */ /* 0x080fe20000011603 */
[----:B------:R-:W-:Y:S01]  /*4280*/  IMAD.MOV.U32 R2, RZ, RZ, R18 ;  /* 0x000000ffff027224 */ /* 0x000fe200078e0012 */
[----:B------:R-:W-:Y:S01]  /*4290*/  SHF.L.U32 R26, R11, R26, RZ ;  /* 0x0000001a0b1a7219 */ /* 0x000fe200000006ff */
[----:B------:R-:W3:Y:S01]  /*42a0*/  LDC R27, c[0x0][0x638] ;  /* 0x00018e00ff1b7b82 */ /* 0x000ee20000000800 */
[----:B------:R-:W-:-:S07]  /*42b0*/  LOP3.LUT R25, RZ, R5, RZ, 0x33, !PT ;  /* 0x00000005ff197212 */ /* 0x000fce00078e33ff */
[----:B------:R-:W0:Y:S01]  /*42c0*/  LDC R30, c[0x0][0x610] ;  /* 0x00018400ff1e7b82 */ /* 0x000e220000000800 */
[----:B----4-:R-:W-:Y:S05]  /*42d0*/  @!P0 BRA `(.L_x_68) ;  /* 0x0000000000288947 */ /* 0x010fea0003800000 */
[----:B------:R-:W4:Y:S02]  /*42e0*/  LDC R11, c[0x0][0x64c] ;  /* 0x00019300ff0b7b82 */ /* 0x000f240000000800 */
[----:B----4-:R-:W-:-:S05]  /*42f0*/  IADD3 R11, P0, R18, R11, RZ ;  /* 0x0000000b120b7210 */ /* 0x010fca0007f1e0ff */
[----:B------:R-:W-:-:S04]  /*4300*/  IMAD.X R13, RZ, RZ, R3, P0 ;  /* 0x000000ffff0d7224 */ /* 0x000fc800000e0603 */
[----:B------:R-:W-:-:S04]  /*4310*/  IMAD.WIDE.U32 R2, R13, R28, RZ ;  /* 0x0000001c0d027225 */ /* 0x000fc800078e00ff */
[----:B0-----:R-:W-:-:S04]  /*4320*/  IMAD.WIDE.U32 R4, P0, R11, R29, R2 ;  /* 0x0000001d0b047225 */ /* 0x001fc80007800002 */
[----:B------:R-:W-:-:S04]  /*4330*/  IMAD.WIDE.U32 R2, R11, R28, RZ ;  /* 0x0000001c0b027225 */ /* 0x000fc800078e00ff */
[----:B------:R-:W-:Y:S01]  /*4340*/  IMAD.X R11, RZ, RZ, RZ, P0 ;  /* 0x000000ffff0b7224 */ /* 0x000fe200000e06ff */
[----:B------:R-:W-:Y:S01]  /*4350*/  IADD3 RZ, P0, R3, R4, RZ ;  /* 0x0000000403ff7210 */ /* 0x000fe20007f1e0ff */
[----:B------:R-:W-:-:S04]  /*4360*/  IMAD.MOV.U32 R10, RZ, RZ, R5 ;  /* 0x000000ffff0a7224 */ /* 0x000fc800078e0005 */
[----:B------:R-:W-:-:S08]  /*4370*/  IMAD.WIDE.U32.X R2, R13, R29, R10, P0 ;  /* 0x0000001d0d027225 */ /* 0x000fd000000e040a */
.L_x_68:
[----:B-1----:R-:W-:Y:S01]  /*4380*/  SHF.R.U64 R2, R2, R22, R3 ;  /* 0x0000001602027219 */ /* 0x002fe20000001203 */
[----:B------:R-:W-:Y:S01]  /*4390*/  IMAD.MOV R15, RZ, RZ, -R15 ;  /* 0x000000ffff0f7224 */ /* 0x000fe200078e0a0f */
[----:B------:R-:W-:Y:S01]  /*43a0*/  LOP3.LUT R5, R12, R25, RZ, 0xc0, !PT ;  /* 0x000000190c057212 */ /* 0x000fe200078ec0ff */
[----:B0-----:R-:W-:Y:S02]  /*43b0*/  VIADD R11, R17, 0xffffffff ;  /* 0xffffffff110b7836 */ /* 0x001fe40000000000 */
[----:B------:R-:W-:Y:S02]  /*43c0*/  IMAD.MOV R3, RZ, RZ, -R2 ;  /* 0x000000ffff037224 */ /* 0x000fe400078e0a02 */
[----:B--2---:R-:W-:Y:S02]  /*43d0*/  @P3 IMAD R19, R20, R15, R21 ;  /* 0x0000000f14133224 */ /* 0x004fe400078e0215 */
[----:B------:R-:W-:Y:S01]  /*43e0*/  IMAD R20, R26, R2, R5 ;  /* 0x000000021a147224 */ /* 0x000fe200078e0205 */
[----:B------:R-:W-:Y:S01]  /*43f0*/  LOP3.LUT R5, R14, R11, RZ, 0xc0, !PT ;  /* 0x0000000b0e057212 */ /* 0x000fe200078ec0ff */
[----:B---3--:R-:W-:-:S02]  /*4400*/  IMAD R2, R3, R27, R18 ;  /* 0x0000001b03027224 */ /* 0x008fc400078e0212 */
[----:B------:R-:W-:Y:S02]  /*4410*/  IMAD R20, R20, R30, R19 ;  /* 0x0000001e14147224 */ /* 0x000fe400078e0213 */
[----:B------:R-:W-:Y:S02]  /*4420*/  IMAD R5, R2, R17, R5 ;  /* 0x0000001102057224 */ /* 0x000fe400078e0205 */
[----:B------:R-:W-:-:S03]  /*4430*/  IMAD.MOV.U32 R3, RZ, RZ, 0x1 ;  /* 0x00000001ff037424 */ /* 0x000fc600078e00ff */
[----:B------:R-:W-:Y:S02]  /*4440*/  SEL R11, R5, R20, !P3 ;  /* 0x00000014050b7207 */ /* 0x000fe40005800000 */
[----:B------:R-:W-:-:S07]  /*4450*/  SEL R20, R20, R5, !P3 ;  /* 0x0000000514147207 */ /* 0x000fce0005800000 */
.L_x_66:
[----:B------:R-:W-:-:S13]  /*4460*/  LOP3.LUT P0, RZ, R3, 0xff, RZ, 0xc0, !PT ;  /* 0x000000ff03ff7812 */ /* 0x000fda000780c0ff */
[----:B------:R-:W-:Y:S05]  /*4470*/  @P0 BRA `(.L_x_69) ;  /* 0xffffffc800ac0947 */ /* 0x000fea000383ffff */
[----:B------:R-:W-:Y:S05]  /*4480*/  EXIT ;  /* 0x000000000000794d */ /* 0x000fea0003800000 */
.L_x_3:
[----:B0-----:R-:W-:Y:S01]  /*4490*/  ULDC.64 UR4, c[0x0][0x650] ;  /* 0x0001940000047ab9 */ /* 0x001fe20000000a00 */
        /* <DEDUP_REMOVED lines=25> */
.L_x_71:
[--C-:B------:R-:W-:Y:S01]  /*4630*/  SHF.R.U64 R14, R12, R18, R13.reuse ;  /* 0x000000120c0e7219 */ /* 0x100fe2000000120d */
[----:B------:R-:W0:Y:S01]  /*4640*/  LDC R22, c[0x0][0x618] ;  /* 0x00018600ff167b82 */ /* 0x000e220000000800 */
[----:B------:R-:W-:Y:S01]  /*4650*/  I2FP.F32.U32 R10, R4 ;  /* 0x00000004000a7245 */ /* 0x000fe20000201000 */
[----:B------:R-:W-:Y:S01]  /*4660*/  ULDC UR4, c[0x0][0x150] ;  /* 0x0000540000047ab9 */ /* 0x000fe20000000800 */
[----:B------:R-:W-:Y:S01]  /*4670*/  SHF.R.U32.HI R5, RZ, R18, R13 ;  /* 0x00000012ff057219 */ /* 0x000fe2000001160d */
[----:B------:R-:W-:Y:S01]  /*4680*/  IMAD.MOV.U32 R6, RZ, RZ, R0 ;  /* 0x000000ffff067224 */ /* 0x000fe200078e0000 */
[----:B------:R-:W-:Y:S01]  /*4690*/  IADD3 R11, P0, RZ, -R14, RZ ;  /* 0x8000000eff0b7210 */ /* 0x000fe20007f1e0ff */
[----:B------:R-:W-:Y:S01]  /*46a0*/  FMUL R13, R10, UR4 ;  /* 0x000000040a0d7c20 */ /* 0x000fe20008400000 */
[----:B------:R-:W-:Y:S01]  /*46b0*/  IMAD.MOV.U32 R7, RZ, RZ, R9 ;  /* 0x000000ffff077224 */ /* 0x000fe200078e0009 */
[----:B------:R-:W1:Y:S01]  /*46c0*/  LDC.64 R24, c[0x0][0x640] ;  /* 0x00019000ff187b82 */ /* 0x000e620000000a00 */
[----:B------:R-:W-:Y:S01]  /*46d0*/  ULDC UR4, c[0x0][0x154] ;  /* 0x0000550000047ab9 */ /* 0x000fe20000000800 */
[----:B------:R-:W-:-:S02]  /*46e0*/  IMAD.X R5, RZ, RZ, ~R5, P0 ;  /* 0x000000ffff057224 */ /* 0x000fc400000e0e05 */
[----:B------:R-:W2:Y:S01]  /*46f0*/  F2I.U32.TRUNC.NTZ R13, R13 ;  /* 0x0000000d000d7305 */ /* 0x000ea2000020f000 */
[----:B------:R-:W-:-:S03]  /*4700*/  IMAD.WIDE.U32 R6, R11, R20, R6 ;  /* 0x000000140b067225 */ /* 0x000fc600078e0006 */
[----:B------:R-:W3:Y:S01]  /*4710*/  LDC R15, c[0x0][0x144] ;  /* 0x00005100ff0f7b82 */ /* 0x000ee20000000800 */
[----:B------:R-:W-:-:S04]  /*4720*/  IMAD R10, R5, R20, RZ ;  /* 0x00000014050a7224 */ /* 0x000fc800078e02ff */
[----:B------:R-:W-:Y:S02]  /*4730*/  IMAD R5, R11, R21, R10 ;  /* 0x000000150b057224 */ /* 0x000fe400078e020a */
[----:B------:R-:W-:Y:S01]  /*4740*/  IMAD.MOV.U32 R10, RZ, RZ, -0x1 ;  /* 0xffffffffff0a7424 */ /* 0x000fe200078e00ff */
[----:B------:R-:W4:Y:S01]  /*4750*/  LDC R18, c[0x0][0x608] ;  /* 0x00018200ff127b82 */ /* 0x000f220000000800 */
[----:B------:R-:W-:Y:S01]  /*4760*/  IMAD.IADD R5, R7, 0x1, R5 ;  /* 0x0000000107057824 */ /* 0x000fe200078e0205 */
[----:B------:R-:W-:-:S04]  /*4770*/  I2FP.F32.U32 R7, R3 ;  /* 0x0000000300077245 */ /* 0x000fc80000201000 */
[-C--:B0-----:R-:W-:Y:S01]  /*4780*/  SHF.R.U64 R12, R6, R22.reuse, R5 ;  /* 0x00000016060c7219 */ /* 0x081fe20000001205 */
[----:B--2---:R-:W-:Y:S01]  /*4790*/  IMAD.MOV R6, RZ, RZ, -R13 ;  /* 0x000000ffff067224 */ /* 0x004fe200078e0a0d */
[----:B------:R-:W0:Y:S01]  /*47a0*/  LDC R11, c[0x0][0x658] ;  /* 0x00019600ff0b7b82 */ /* 0x000e220000000800 */
[----:B-1----:R-:W-:Y:S01]  /*47b0*/  ISETP.NE.U32.AND P0, PT, R24, RZ, PT ;  /* 0x000000ff1800720c */ /* 0x002fe20003f05070 */
[----:B------:R-:W-:Y:S01]  /*47c0*/  FMUL R7, R7, UR4 ;  /* 0x0000000407077c20 */ /* 0x000fe20008400000 */
[----:B------:R-:W-:Y:S02]  /*47d0*/  SHF.R.U32.HI R5, RZ, R22, R5 ;  /* 0x00000016ff057219 */ /* 0x000fe40000011605 */
[----:B------:R-:W-:-:S03]  /*47e0*/  ISETP.NE.AND.EX P0, PT, R25, RZ, PT, P0 ;  /* 0x000000ff1900720c */ /* 0x000fc60003f05300 */
[----:B------:R-:W1:Y:S01]  /*47f0*/  LDC R20, c[0x0][0x148] ;  /* 0x00005200ff147b82 */ /* 0x000e620000000800 */
[----:B---3--:R-:W-:Y:S02]  /*4800*/  IMAD R21, R15, R6, R4 ;  /* 0x000000060f157224 */ /* 0x008fe400078e0204 */
[----:B------:R-:W-:-:S05]  /*4810*/  IMAD.MOV.U32 R6, RZ, RZ, 0x1 ;  /* 0x00000001ff067424 */ /* 0x000fca00078e00ff */
[----:B------:R-:W2:Y:S01]  /*4820*/  LDC R19, c[0x0][0x600] ;  /* 0x00018000ff137b82 */ /* 0x000ea20000000800 */
[-CC-:B----4-:R-:W-:Y:S02]  /*4830*/  SHF.R.U64 R15, R12, R18.reuse, R5.reuse ;  /* 0x000000120c0f7219 */ /* 0x190fe40000001205 */
[----:B------:R-:W-:Y:S02]  /*4840*/  SHF.R.U32.HI R4, RZ, R18, R5 ;  /* 0x00000012ff047219 */ /* 0x000fe40000011605 */
[----:B------:R3:W4:Y:S03]  /*4850*/  F2I.U32.TRUNC.NTZ R18, R7 ;  /* 0x0000000700127305 */ /* 0x000726000020f000 */
[----:B------:R-:W1:Y:S01]  /*4860*/  LDC R23, c[0x0][0x648] ;  /* 0x00019200ff177b82 */ /* 0x000e620000000800 */
[-C--:B0-----:R-:W-:Y:S02]  /*4870*/  SHF.R.U64 R17, R15, R11.reuse, R4 ;  /* 0x0000000b0f117219 */ /* 0x081fe40000001204 */
[----:B------:R-:W-:-:S02]  /*4880*/  SHF.L.U32 R10, R10, R11, RZ ;  /* 0x0000000b0a0a7219 */ /* 0x000fc400000006ff */
[-C--:B------:R-:W-:Y:S01]  /*4890*/  SHF.R.U32.HI R5, RZ, R11.reuse, R4 ;  /* 0x0000000bff057219 */ /* 0x080fe20000011604 */
[----:B------:R-:W-:Y:S01]  /*48a0*/  IMAD.MOV.U32 R4, RZ, RZ, R17 ;  /* 0x000000ffff047224 */ /* 0x000fe200078e0011 */
[----:B------:R-:W-:Y:S01]  /*48b0*/  SHF.L.U32 R22, R6, R11, RZ ;  /* 0x0000000b06167219 */ /* 0x000fe200000006ff */
[----:B------:R-:W0:Y:S01]  /*48c0*/  LDC R26, c[0x0][0x638] ;  /* 0x00018e00ff1a7b82 */ /* 0x000e220000000800 */
[----:B------:R-:W-:-:S07]  /*48d0*/  LOP3.LUT R28, RZ, R10, RZ, 0x33, !PT ;  /* 0x0000000aff1c7212 */ /* 0x000fce00078e33ff */
        /* <DEDUP_REMOVED lines=12> */
.L_x_72:
        /* <DEDUP_REMOVED lines=11> */
[----:B------:R-:W-:Y:S02]  /*4a50*/  IMAD.MOV.U32 R7, RZ, RZ, 0x1 ;  /* 0x00000001ff077424 */ /* 0x000fe400078e00ff */
[----:B------:R-:W-:Y:S01]  /*4a60*/  IMAD.MOV.U32 R6, RZ, RZ, R14 ;  /* 0x000000ffff067224 */ /* 0x000fe200078e000e */
[----:B------:R-:W-:Y:S02]  /*4a70*/  SEL R17, R4, R13, !P3 ;  /* 0x0000000d04117207 */ /* 0x000fe40005800000 */
[----:B------:R-:W-:-:S07]  /*4a80*/  SEL R13, R13, R4, !P3 ;  /* 0x000000040d0d7207 */ /* 0x000fce0005800000 */
.L_x_70:
[----:B------:R-:W-:-:S08]  /*4a90*/  NOP ;  /* 0x0000000000007918 */ /* 0x000fd00000000000 */
[----:B------:R-:W0:-:S00]  /*4aa0*/  USETMAXREG.DEALLOC.CTAPOOL 0x28 ;  /* 0x00000028000079c8 */ /* 0x000e0000080e0500 */
[----:B0-----:R-:W-:-:S13]  /*4ab0*/  ISETP.NE.AND P0, PT, R2, RZ, PT ;  /* 0x000000ff0200720c */ /* 0x001fda0003f05270 */
[----:B------:R-:W-:Y:S05]  /*4ac0*/  @P0 EXIT ;  /* 0x000000000000094d */ /* 0x000fea0003800000 */
[----:B------:R-:W-:Y:S01]  /*4ad0*/  LOP3.LUT P0, RZ, R7, 0xff, RZ, 0xc0, !PT ;  /* 0x000000ff07ff7812 */ /* 0x000fe2000780c0ff */
[----:B------:R-:W-:Y:S02]  /*4ae0*/  IMAD.MOV.U32 R12, RZ, RZ, 0x1 ;  /* 0x00000001ff0c7424 */ /* 0x000fe400078e00ff */
[----:B------:R-:W-:-:S10]  /*4af0*/  IMAD.MOV.U32 R14, RZ, RZ, RZ ;  /* 0x000000ffff0e7224 */ /* 0x000fd400078e00ff */
[----:B------:R-:W-:Y:S05]  /*4b00*/  @!P0 BRA `(.L_x_73) ;  /* 0x0000000c00648947 */ /* 0x000fea0003800000 */
[----:B------:R-:W0:Y:S01]  /*4b10*/  LDC R2, c[0x0][0x28c] ;  /* 0x0000a300ff027b82 */ /* 0x000e220000000800 */
[----:B------:R-:W-:Y:S01]  /*4b20*/  ULDC UR5, c[0x0][0x658] ;  /* 0x0001960000057ab9 */ /* 0x000fe20000000800 */
[----:B------:R-:W-:Y:S01]  /*4b30*/  UMOV UR7, 0xffffffff ;  /* 0xffffffff00077882 */ /* 0x000fe20000000000 */
[----:B------:R-:W-:Y:S01]  /*4b40*/  ULDC UR6, c[0x0][0xc] ;  /* 0x0000030000067ab9 */ /* 0x000fe20000000800 */
[----:B------:R-:W-:Y:S01]  /*4b50*/  USHF.L.U32 UR9, UR7, UR5, URZ ;  /* 0x0000000507097299 */ /* 0x000fe2000800063f */
[C---:B------:R-:W-:Y:S01]  /*4b60*/  LOP3.LUT P2, RZ, R16.reuse, 0x7f, RZ, 0xc0, !PT ;  /* 0x0000007f10ff7812 */ /* 0x040fe2000784c0ff */
[----:B------:R-:W-:Y:S01]  /*4b70*/  UMOV UR8, 0x1 ;  /* 0x0000000100087882 */ /* 0x000fe20000000000 */
[----:B------:R-:W-:Y:S01]  /*4b80*/  ULDC UR7, c[0x0][0x10] ;  /* 0x0000040000077ab9 */ /* 0x000fe20000000800 */
[----:B------:R-:W-:Y:S01]  /*4b90*/  LOP3.LUT P0, RZ, R16, 0x1f, RZ, 0xc0, !PT ;  /* 0x0000001f10ff7812 */ /* 0x000fe2000780c0ff */
[----:B------:R-:W-:Y:S01]  /*4ba0*/  UIMAD.WIDE.U32 UR6, UR6, UR7, URZ ;  /* 0x00000007060672a5 */ /* 0x000fe2000f8e003f */
[----:B------:R-:W-:Y:S01]  /*4bb0*/  BSSY B0, `(.L_x_73) ;  /* 0x00000ce000007945 */ /* 0x000fe20003800000 */
[----:B------:R-:W-:Y:S01]  /*4bc0*/  USHF.L.U32 UR5, UR8, UR5, URZ ;  /* 0x0000000508057299 */ /* 0x000fe2000800063f */
[----:B------:R-:W-:Y:S01]  /*4bd0*/  IMAD.MOV.U32 R15, RZ, RZ, 0x1 ;  /* 0x00000001ff0f7424 */ /* 0x000fe200078e00ff */
[----:B------:R-:W-:Y:S01]  /*4be0*/  LOP3.LUT R16, R8, 0x2, RZ, 0xfc, !PT ;  /* 0x0000000208107812 */ /* 0x000fe200078efcff */
[----:B------:R-:W-:Y:S01]  /*4bf0*/  ULDC UR8, c[0x0][0x14] ;  /* 0x0000050000087ab9 */ /* 0x000fe20000000800 */
[----:B------:R-:W-:Y:S01]  /*4c00*/  PLOP3.LUT P0, PT, P0, P2, PT, 0x8a, 0x0 ;  /* 0x000000000000781c */ /* 0x000fe20000705172 */
[----:B------:R-:W-:Y:S01]  /*4c10*/  UIMAD.WIDE.U32 UR30, UR6, UR8, URZ ;  /* 0x00000008061e72a5 */ /* 0x000fe2000f8e003f */
[----:B------:R-:W-:Y:S01]  /*4c20*/  IMAD.MOV.U32 R12, RZ, RZ, 0x1 ;  /* 0x00000001ff0c7424 */ /* 0x000fe200078e00ff */
[----:B------:R-:W-:Y:S01]  /*4c30*/  UIMAD UR7, UR7, UR8, URZ ;  /* 0x00000008070772a4 */ /* 0x000fe2000f8e023f */
[----:B------:R-:W-:Y:S01]  /*4c40*/  IMAD.MOV.U32 R14, RZ, RZ, RZ ;  /* 0x000000ffff0e7224 */ /* 0x000fe200078e00ff */
[----:B------:R-:W-:Y:S01]  /*4c50*/  ULDC UR4, c[0x0][0x600] ;  /* 0x0001800000047ab9 */ /* 0x000fe20000000800 */
[----:B------:R-:W-:-:S02]  /*4c60*/  ULOP3.LUT UR6, URZ, UR9, URZ, 0x33, !UPT ;  /* 0x000000093f067292 */ /* 0x000fc4000f8e333f */
[----:B------:R-:W-:Y:S01]  /*4c70*/  UIADD3 UR4, UR4, -0x1, URZ ;  /* 0xffffffff04047890 */ /* 0x000fe2000fffe03f */
[----:B0-----:R-:W-:Y:S01]  /*4c80*/  VIADD R2, R2, 0xff ;  /* 0x000000ff02027836 */ /* 0x001fe20000000000 */
[----:B------:R-:W-:Y:S01]  /*4c90*/  UIADD3 UR7, UR31, UR7, URZ ;  /* 0x000000071f077290 */ /* 0x000fe2000fffe03f */
[----:B------:R-:W-:-:S03]  /*4ca0*/  ULDC.64 UR38, c[0x0][0x198] ;  /* 0x0000660000267ab9 */ /* 0x000fc60000000a00 */
[----:B------:R-:W-:-:S04]  /*4cb0*/  SHF.R.S32.HI R3, RZ, 0x1f, R2 ;  /* 0x0000001fff037819 */ /* 0x000fc80000011402 */
[----:B------:R-:W-:-:S04]  /*4cc0*/  LEA.HI R3, R3, R2, RZ, 0x8 ;  /* 0x0000000203037211 */ /* 0x000fc800078f40ff */
[----:B------:R-:W-:-:S05]  /*4cd0*/  SHF.R.S32.HI R11, RZ, 0x8, R3 ;  /* 0x00000008ff0b7819 */ /* 0x000fca0000011403 */
[----:B------:R-:W-:-:S07]  /*4ce0*/  VIADD R10, R11, 0x1 ;  /* 0x000000010b0a7836 */ /* 0x000fce0000000000 */
.L_x_85:
[----:B------:R-:W-:-:S03]  /*4cf0*/  UMOV UR8, 0xffffffff ;  /* 0xffffffff00087882 */ /* 0x000fc60000000000 */
[----:B------:R-:W-:Y:S05]  /*4d00*/  BRA.DIV UR8, `(.L_x_74) ;  /* 0x0000000e08b07947 */ /* 0x000fea000b800000 */
[----:B------:R-:W-:-:S13]  /*4d10*/  ELECT P1, URZ, PT ;  /* 0x00000000003f782f */ /* 0x000fda0003820000 */
.L_x_95:
[----:B------:R-:W0:Y:S01]  /*4d20*/  LDC R2, c[0x0][0x28c] ;  /* 0x0000a300ff027b82 */ /* 0x000e220000000800 */
[----:B------:R-:W-:Y:S01]  /*4d30*/  BSSY B1, `(.L_x_75) ;  /* 0x0000043000017945 */ /* 0x000fe20003800000 */
[----:B0-----:R-:W-:-:S13]  /*4d40*/  ISETP.LT.OR P1, PT, R2, 0x1, !P1 ;  /* 0x000000010200780c */ /* 0x001fda0004f21670 */
[----:B------:R-:W-:Y:S05]  /*4d50*/  @P1 BRA `(.L_x_76) ;  /* 0x0000000400001947 */ /* 0x000fea0003800000 */
[----:B------:R-:W-:Y:S02]  /*4d60*/  IMAD.SHL.U32 R13, R13, 0x100, RZ ;  /* 0x000001000d0d7824 */ /* 0x000fe400078e00ff */
[----:B------:R-:W-:Y:S02]  /*4d70*/  IMAD.SHL.U32 R17, R17, 0x10, RZ ;  /* 0x0000001011117824 */ /* 0x000fe400078e00ff */
[----:B------:R-:W-:Y:S02]  /*4d80*/  IMAD.MOV.U32 R20, RZ, RZ, RZ ;  /* 0x000000ffff147224 */ /* 0x000fe400078e00ff */
[----:B------:R-:W-:Y:S02]  /*4d90*/  IMAD.MOV.U32 R2, RZ, RZ, R10 ;  /* 0x000000ffff027224 */ /* 0x000fe400078e000a */
[----:B------:R-:W-:Y:S02]  /*4da0*/  IMAD.MOV.U32 R3, RZ, RZ, R12 ;  /* 0x000000ffff037224 */ /* 0x000fe400078e000c */
[----:B------:R-:W-:-:S07]  /*4db0*/  IMAD.MOV.U32 R4, RZ, RZ, R14 ;  /* 0x000000ffff047224 */ /* 0x000fce00078e000e */
.L_x_80:
[----:B------:R-:W0:Y:S01]  /*4dc0*/  S2R R18, SR_CgaCtaId ;  /* 0x0000000000127919 */ /* 0x000e220000008800 */
[----:B------:R-:W-:Y:S01]  /*4dd0*/  MOV R5, 0x400 ;  /* 0x0000040000057802 */ /* 0x000fe20000000f00 */
[----:B------:R-:W1:Y:S03]  /*4de0*/  @!P2 LDC R7, c[0x0][0x500] ;  /* 0x00014000ff07ab82 */ /* 0x000e660000000800 */
[----:B0-----:R-:W-:Y:S02]  /*4df0*/  LEA R19, R18, R5, 0x18 ;  /* 0x0000000512137211 */ /* 0x001fe400078ec0ff */
[----:B------:R-:W-:-:S03]  /*4e00*/  SHF.L.U32 R5, R3, 0x1f, RZ ;  /* 0x0000001f03057819 */ /* 0x000fc600000006ff */
[----:B------:R-:W-:-:S04]  /*4e10*/  IMAD R18, R4, 0x8, R19 ;  /* 0x0000000804127824 */ /* 0x000fc800078e0213 */
[----:B------:R-:W0:Y:S02]  /*4e20*/  SYNCS.PHASECHK.TRANS64.TRYWAIT P1, [R18+URZ+0x18], R5 ;  /* 0x00001805120075a7 */ /* 0x000e24000802017f */
[----:B01----:R-:W-:Y:S05]  /*4e30*/  @!P1 BRA `(.L_x_77) ;  /* 0x0000000c00849947 */ /* 0x003fea0003800000 */
.L_x_96:
[----:B0-----:R-:W-:Y:S01]  /*4e40*/  PRMT R5, R16, 0x9910, RZ ;  /* 0x0000991010057816 */ /* 0x001fe200000000ff */
[----:B------:R0:W-:Y:S03]  /*4e50*/  @!P2 SYNCS.ARRIVE.TRANS64 RZ, [R18+URZ], R7 ;  /* 0x0000000712ffa9a7 */ /* 0x0001e6000800003f */
[----:B------:R-:W-:-:S13]  /*4e60*/  ISETP.NE.AND P1, PT, R5, 0x2, PT ;  /* 0x000000020500780c */ /* 0x000fda0003f25270 */
[----:B0-----:R-:W-:Y:S05]  /*4e70*/  @P1 BRA `(.L_x_78) ;  /* 0x0000000000041947 */ /* 0x001fea0003800000 */
[----:B------:R-:W-:Y:S01]  /*4e80*/  BPT.TRAP 0x1 ;  /* 0x000000040000795c */ /* 0x000fe20000300000 */
.L_x_78:
[----:B------:R-:W-:Y:S05]  /*4e90*/  @P0 BRA `(.L_x_79) ;  /* 0x0000000000040947 */ /* 0x000fea0003800000 */
[----:B------:R-:W-:Y:S01]  /*4ea0*/  BPT.TRAP 0x1 ;  /* 0x000000040000795c */ /* 0x000fe20000300000 */
.L_x_79:
[--C-:B------:R-:W-:Y:S01]  /*4eb0*/  IMAD R5, R4, 0x10000, R19.reuse ;  /* 0x0001000004057824 */ /* 0x100fe200078e0213 */
[----:B------:R-:W-:Y:S01]  /*4ec0*/  R2UR UR34, R20 ;  /* 0x00000000142272ca */ /* 0x000fe200000e0000 */
[----:B------:R-:W-:Y:S01]  /*4ed0*/  IMAD R19, R4, 0x1000, R19 ;  /* 0x0000100004137824 */ /* 0x000fe200078e0213 */
[----:B------:R-:W-:Y:S01]  /*4ee0*/  R2UR UR33, R18 ;  /* 0x00000000122172ca */ /* 0x000fe200000e0000 */
[----:B------:R-:W-:Y:S01]  /*4ef0*/  VIADD R2, R2, 0xffffffff ;  /* 0xffffffff02027836 */ /* 0x000fe20000000000 */
[----:B------:R-:W-:Y:S01]  /*4f00*/  R2UR UR24, R5 ;  /* 0x00000000051872ca */ /* 0x000fe200000e0000 */
[----:B------:R-:W-:Y:S01]  /*4f10*/  UIADD3 UR14, UP0, UR38, 0xf0, URZ ;  /* 0x000000f0260e7890 */ /* 0x000fe2000ff1e03f */
[----:B------:R-:W-:Y:S01]  /*4f20*/  R2UR UR8, R19 ;  /* 0x00000000130872ca */ /* 0x000fe200000e0000 */
[----:B------:R-:W-:Y:S01]  /*4f30*/  UIADD3 UR40, UP1, UR38, 0x1f0, URZ ;  /* 0x000001f026287890 */ /* 0x000fe2000ff3e03f */
[----:B------:R-:W-:Y:S01]  /*4f40*/  R2UR UR36, R6 ;  /* 0x00000000062472ca */ /* 0x000fe200000e0000 */
[----:B------:R-:W-:Y:S01]  /*4f50*/  UIADD3.X UR15, URZ, UR39, URZ, UP0, !UPT ;  /* 0x000000273f0f7290 */ /* 0x000fe200087fe43f */
[----:B------:R-:W-:Y:S01]  /*4f60*/  R2UR UR35, R13 ;  /* 0x000000000d2372ca */ /* 0x000fe200000e0000 */
[----:B------:R-:W-:Y:S01]  /*4f70*/  UIADD3.X UR41, URZ, UR39, URZ, UP1, !UPT ;  /* 0x000000273f297290 */ /* 0x000fe20008ffe43f */
[----:B------:R-:W-:Y:S01]  /*4f80*/  R2UR UR19, R17 ;  /* 0x00000000111372ca */ /* 0x000fe200000e0000 */
[----:B------:R-:W-:Y:S01]  /*4f90*/  UIADD3 UR26, UR34, 0x80, URZ ;  /* 0x00000080221a7890 */ /* 0x000fe2000fffe03f */
[----:B------:R-:W-:Y:S01]  /*4fa0*/  ISETP.GT.AND P4, PT, R2, 0x1, PT ;  /* 0x000000010200780c */ /* 0x000fe20003f84270 */
[----:B------:R-:W-:Y:S01]  /*4fb0*/  VIADD R4, R4, 0x1 ;  /* 0x0000000104047836 */ /* 0x000fe20000000000 */
[----:B------:R-:W-:Y:S01]  /*4fc0*/  UMOV UR22, 0x0 ;  /* 0x0000000000167882 */ /* 0x000fe20000000000 */
[----:B------:R-:W-:Y:S01]  /*4fd0*/  UIADD3 UR32, UR24, 0x100, URZ ;  /* 0x0000010018207890 */ /* 0x000fe2000fffe03f */
[----:B------:R-:W-:Y:S01]  /*4fe0*/  VIADD R20, R20, 0x100 ;  /* 0x0000010014147836 */ /* 0x000fe20000000000 */
[----:B------:R-:W-:Y:S01]  /*4ff0*/  UIADD3 UR24, UR24, 0x8100, URZ ;  /* 0x0000810018187890 */ /* 0x000fe2000fffe03f */
[----:B------:R-:W-:Y:S01]  /*5000*/  ISETP.NE.AND P1, PT, R4, 0x3, PT ;  /* 0x000000030400780c */ /* 0x000fe20003f25270 */
[----:B------:R-:W-:-:S02]  /*5010*/  UIADD3 UR16, UR8, 0x30100, URZ ;  /* 0x0003010008107890 */ /* 0x000fc4000fffe03f */
[----:B------:R-:W-:Y:S01]  /*5020*/  UIADD3 UR8, UR8, 0x30900, URZ ;  /* 0x0003090008087890 */ /* 0x000fe2000fffe03f */
[----:B------:R-:W-:Y:S01]  /*5030*/  SEL R18, RZ, 0x1, P1 ;  /* 0x00000001ff127807 */ /* 0x000fe20000800000 */
[----:B------:R-:W-:Y:S01]  /*5040*/  UMOV UR23, 0x10000000 ;  /* 0x1000000000177882 */ /* 0x000fe20000000000 */
[----:B------:R-:W-:Y:S01]  /*5050*/  UMOV UR25, UR33 ;  /* 0x0000002100197c82 */ /* 0x000fe20008000000 */
[----:B------:R-:W-:Y:S01]  /*5060*/  UMOV UR28, UR36 ;  /* 0x00000024001c7c82 */ /* 0x000fe20008000000 */
[----:B------:R-:W-:Y:S01]  /*5070*/  UMOV UR27, UR35 ;  /* 0x00000023001b7c82 */ /* 0x000fe20008000000 */
[----:B------:R-:W-:Y:S01]  /*5080*/  UMOV UR17, UR33 ;  /* 0x0000002100117c82 */ /* 0x000fe20008000000 */
[----:B------:R-:W-:Y:S01]  /*5090*/  UMOV UR18, UR34 ;  /* 0x0000002200127c82 */ /* 0x000fe20008000000 */
[----:B------:R-:W-:Y:S01]  /*50a0*/  UMOV UR20, UR36 ;  /* 0x0000002400147c82 */ /* 0x000fe20008000000 */
[----:B------:R0:W-:Y:S01]  /*50b0*/  UTMALDG.3D [UR32], [UR14], desc[UR22] ;  /* 0x000016200e0075b4 */ /* 0x0001e20008011000 */
[----:B------:R-:W-:Y:S01]  /*50c0*/  UMOV UR9, UR33 ;  /* 0x0000002100097c82 */ /* 0x000fe20008000000 */
[----:B------:R-:W-:Y:S01]  /*50d0*/  UMOV UR11, UR19 ;  /* 0x00000013000b7c82 */ /* 0x000fe20008000000 */
[----:B------:R-:W-:Y:S01]  /*50e0*/  UMOV UR12, UR36 ;  /* 0x00000024000c7c82 */ /* 0x000fe20008000000 */
[----:B------:R-:W-:Y:S01]  /*50f0*/  UMOV UR10, UR26 ;  /* 0x0000001a000a7c82 */ /* 0x000fe20008000000 */
[----:B------:R-:W-:-:S02]  /*5100*/  LOP3.LUT R3, R3, R18, RZ, 0x3c, !PT ;  /* 0x0000001203037212 */ /* 0x000fc400078e3cff */
[----:B------:R-:W-:Y:S01]  /*5110*/  SEL R4, R4, RZ, P1 ;  /* 0x000000ff04047207 */ /* 0x000fe20000800000 */
[----:B------:R0:W-:Y:S01]  /*5120*/  UTMALDG.3D [UR24], [UR14], desc[UR22] ;  /* 0x000016180e0075b4 */ /* 0x0001e20008011000 */
[----:B------:R0:W-:Y:S01]  /*5130*/  UTMALDG.3D [UR16], [UR40], desc[UR22] ;  /* 0x00001610280075b4 */ /* 0x0001e20008011000 */
[----:B------:R0:W-:Y:S02]  /*5140*/  UTMALDG.3D [UR8], [UR40], desc[UR22] ;  /* 0x00001608280075b4 */ /* 0x0001e40008011000 */
[----:B0-----:R-:W-:Y:S05]  /*5150*/  @P4 BRA `(.L_x_80) ;  /* 0xfffffffc00184947 */ /* 0x001fea000383ffff */
.L_x_76:
[----:B------:R-:W-:Y:S05]  /*5160*/  BSYNC B1 ;  /* 0x0000000000017941 */ /* 0x000fea0003800000 */
.L_x_75:
[----:B------:R-:W-:Y:S01]  /*5170*/  LOP3.LUT P4, RZ, R15, 0xff, RZ, 0xc0, !PT ;  /* 0x000000ff0fff7812 */ /* 0x000fe2000788c0ff */
[----:B------:R-:W-:Y:S01]  /*5180*/  IMAD.IADD R14, R11, 0x1, R14 ;  /* 0x000000010b0e7824 */ /* 0x000fe200078e020e */
[----:B------:R-:W-:Y:S01]  /*5190*/  IADD3 R0, P5, R0, UR30, RZ ;  /* 0x0000001e00007c10 */ /* 0x000fe2000ffbe0ff */
[----:B------:R-:W-:Y:S01]  /*51a0*/  ULDC.64 UR8, c[0x0][0x650] ;  /* 0x0001940000087ab9 */ /* 0x000fe20000000a00 */
[----:B------:R-:W-:Y:S01]  /*51b0*/  BSSY B1, `(.L_x_81) ;  /* 0x000006b000017945 */ /* 0x000fe20003800000 */
[----:B------:R-:W-:Y:S01]  /*51c0*/  IMAD.MOV.U32 R13, RZ, RZ, -0x1 ;  /* 0xffffffffff0d7424 */ /* 0x000fe200078e00ff */
[----:B------:R-:W-:Y:S01]  /*51d0*/  ISETP.GT.U32.AND P1, PT, R14, 0x2, PT ;  /* 0x000000020e00780c */ /* 0x000fe20003f24070 */
[----:B------:R-:W-:Y:S01]  /*51e0*/  IMAD.MOV.U32 R17, RZ, RZ, -0x1 ;  /* 0xffffffffff117424 */ /* 0x000fe200078e00ff */
[----:B------:R-:W-:Y:S01]  /*51f0*/  IADD3.X R9, R9, UR7, RZ, P5, !PT ;  /* 0x0000000709097c10 */ /* 0x000fe2000affe4ff */
[----:B------:R-:W-:Y:S01]  /*5200*/  IMAD.MOV.U32 R6, RZ, RZ, -0x1 ;  /* 0xffffffffff067424 */ /* 0x000fe200078e00ff */
[----:B------:R-:W-:-:S02]  /*5210*/  ISETP.LT.U32.AND P1, PT, R11, 0x3, P1 ;  /* 0x000000030b00780c */ /* 0x000fc40000f21070 */
[----:B------:R-:W-:Y:S01]  /*5220*/  PRMT R15, RZ, 0x7610, R15 ;  /* 0x00007610ff0f7816 */ /* 0x000fe2000000000f */
[----:B------:R-:W0:Y:S01]  /*5230*/  @P4 S2R R3, SR_CgaCtaId ;  /* 0x0000000000034919 */ /* 0x000e220000008800 */
[----:B------:R-:W-:-:S04]  /*5240*/  @P4 MOV R2, 0x400 ;  /* 0x0000040000024802 */ /* 0x000fc80000000f00 */
[----:B0-----:R-:W-:Y:S01]  /*5250*/  @P4 LEA R4, R3, R2, 0x18 ;  /* 0x0000000203044211 */ /* 0x001fe200078ec0ff */
[----:B------:R-:W-:-:S03]  /*5260*/  IMAD.WIDE.U32 R2, R14, -0x55555555, RZ ;  /* 0xaaaaaaab0e027825 */ /* 0x000fc600078e00ff */
[----:B------:R0:W-:Y:S01]  /*5270*/  @P4 SYNCS.ARRIVE.TRANS64.A1T0 RZ, [R4+URZ+0x48], RZ ;  /* 0x000048ff04ff49a7 */ /* 0x0001e2000810003f */
[----:B------:R-:W-:Y:S02]  /*5280*/  ISETP.GE.U32.AND P4, PT, R11, 0x3, PT ;  /* 0x000000030b00780c */ /* 0x000fe40003f86070 */
[----:B------:R-:W-:Y:S02]  /*5290*/  SHF.R.U32.HI R5, RZ, 0x1, R3 ;  /* 0x00000001ff057819 */ /* 0x000fe40000011603 */
[----:B------:R-:W-:Y:S02]  /*52a0*/  SEL R3, RZ, 0x1, !P1 ;  /* 0x00000001ff037807 */ /* 0x000fe40004800000 */
[----:B------:R-:W-:Y:S01]  /*52b0*/  ISETP.GE.U32.AND P1, PT, R0, UR8, PT ;  /* 0x0000000800007c0c */ /* 0x000fe2000bf26070 */
[----:B------:R-:W-:Y:S01]  /*52c0*/  IMAD R14, R5, -0x3, R14 ;  /* 0xfffffffd050e7824 */ /* 0x000fe200078e020e */
[----:B------:R-:W-:Y:S02]  /*52d0*/  LOP3.LUT R12, R12, R3, RZ, 0x3c, !PT ;  /* 0x000000030c0c7212 */ /* 0x000fe400078e3cff */
[----:B------:R-:W-:-:S02]  /*52e0*/  ISETP.GE.U32.AND.EX P1, PT, R9, UR9, PT, P1 ;  /* 0x0000000909007c0c */ /* 0x000fc4000bf26110 */
[----:B------:R-:W-:Y:S02]  /*52f0*/  PRMT R2, RZ, 0x7610, R2 ;  /* 0x00007610ff027816 */ /* 0x000fe40000000002 */
[----:B------:R-:W-:-:S09]  /*5300*/  @P4 LOP3.LUT R12, R12, 0x1, R5, 0x78, !PT ;  /* 0x000000010c0c4812 */ /* 0x000fd200078e7805 */
[----:B0-----:R-:W-:Y:S05]  /*5310*/  @P1 BRA `(.L_x_82) ;  /* 0x0000000400501947 */ /* 0x001fea0003800000 */
[----:B------:R-:W-:Y:S01]  /*5320*/  ULDC.64 UR8, c[0x0][0x628] ;  /* 0x00018a0000087ab9 */ /* 0x000fe20000000a00 */
[----:B------:R-:W0:Y:S01]  /*5330*/  S2R R17, SR_CTAID.X ;  /* 0x0000000000117919 */ /* 0x000e220000002500 */
[----:B------:R-:W-:Y:S01]  /*5340*/  ISETP.NE.U32.AND P1, PT, RZ, UR8, PT ;  /* 0x00000008ff007c0c */ /* 0x000fe2000bf25070 */
[----:B------:R-:W-:Y:S01]  /*5350*/  ULDC UR11, c[0x0][0x630] ;  /* 0x00018c00000b7ab9 */ /* 0x000fe20000000800 */
[----:B------:R-:W-:Y:S01]  /*5360*/  IMAD.MOV.U32 R2, RZ, RZ, R0 ;  /* 0x000000ffff027224 */ /* 0x000fe200078e0000 */
[----:B------:R-:W1:Y:S01]  /*5370*/  S2R R13, SR_CTAID.Y ;  /* 0x00000000000d7919 */ /* 0x000e620000002600 */
[----:B------:R-:W-:Y:S01]  /*5380*/  ISETP.NE.AND.EX P1, PT, RZ, UR9, PT, P1 ;  /* 0x00000009ff007c0c */ /* 0x000fe2000bf25310 */
[----:B------:R-:W-:-:S12]  /*5390*/  IMAD.MOV.U32 R3, RZ, RZ, R9 ;  /* 0x000000ffff037224 */ /* 0x000fd800078e0009 */
[----:B------:R-:W-:Y:S05]  /*53a0*/  @!P1 BRA `(.L_x_83) ;  /* 0x0000000000289947 */ /* 0x000fea0003800000 */
[----:B------:R-:W-:Y:S02]  /*53b0*/  ULDC UR10, c[0x0][0x634] ;  /* 0x00018d00000a7ab9 */ /* 0x000fe40000000800 */
[----:B------:R-:W-:-:S05]  /*53c0*/  IADD3 R7, P1, R0, UR10, RZ ;  /* 0x0000000a00077c10 */ /* 0x000fca000ff3e0ff */
[----:B------:R-:W-:-:S04]  /*53d0*/  IMAD.X R19, RZ, RZ, R9, P1 ;  /* 0x000000ffff137224 */ /* 0x000fc800008e0609 */
[----:B------:R-:W-:-:S04]  /*53e0*/  IMAD.WIDE.U32 R4, R19, UR8, RZ ;  /* 0x0000000813047c25 */ /* 0x000fc8000f8e00ff */
[----:B------:R-:W-:-:S04]  /*53f0*/  IMAD.WIDE.U32 R4, P1, R7, UR9, R4 ;  /* 0x0000000907047c25 */ /* 0x000fc8000f820004 */
[----:B------:R-:W-:-:S04]  /*5400*/  IMAD.WIDE.U32 R6, R7, UR8, RZ ;  /* 0x0000000807067c25 */ /* 0x000fc8000f8e00ff */
[----:B------:R-:W-:Y:S01]  /*5410*/  IMAD.X R3, RZ, RZ, RZ, P1 ;  /* 0x000000ffff037224 */ /* 0x000fe200008e06ff */
[----:B------:R-:W-:Y:S01]  /*5420*/  IADD3 RZ, P1, R7, R4, RZ ;  /* 0x0000000407ff7210 */ /* 0x000fe20007f3e0ff */
[----:B------:R-:W-:-:S04]  /*5430*/  IMAD.MOV.U32 R2, RZ, RZ, R5 ;  /* 0x000000ffff027224 */ /* 0x000fc800078e0005 */
[----:B------:R-:W-:-:S08]  /*5440*/  IMAD.WIDE.U32.X R2, R19, UR9, R2, P1 ;  /* 0x0000000913027c25 */ /* 0x000fd000088e0402 */
.L_x_83:
[--C-:B------:R-:W-:Y:S01]  /*5450*/  SHF.R.U64 R6, R2, UR11, R3.reuse ;  /* 0x0000000b02067c19 */ /* 0x100fe20008001203 */
[----:B------:R-:W-:Y:S01]  /*5460*/  ULDC.64 UR8, c[0x0][0x620] ;  /* 0x0001880000087ab9 */ /* 0x000fe20000000a00 */
[----:B------:R-:W-:Y:S01]  /*5470*/  SHF.R.U32.HI R2, RZ, UR11, R3 ;  /* 0x0000000bff027c19 */ /* 0x000fe20008011603 */
[----:B------:R-:W-:Y:S01]  /*5480*/  IMAD.MOV.U32 R3, RZ, RZ, R9 ;  /* 0x000000ffff037224 */ /* 0x000fe200078e0009 */
[----:B------:R-:W-:Y:S01]  /*5490*/  IADD3 R5, P1, RZ, -R6, RZ ;  /* 0x80000006ff057210 */ /* 0x000fe20007f3e0ff */
[----:B------:R-:W2:Y:S01]  /*54a0*/  LDC R22, c[0x0][0x144] ;  /* 0x00005100ff167b82 */ /* 0x000ea20000000800 */
[----:B0-----:R-:W-:Y:S01]  /*54b0*/  I2FP.F32.U32 R7, R17 ;  /* 0x0000001100077245 */ /* 0x001fe20000201000 */
[----:B------:R-:W-:Y:S01]  /*54c0*/  ULDC.64 UR12, c[0x0][0x640] ;  /* 0x00019000000c7ab9 */ /* 0x000fe20000000a00 */
[----:B------:R-:W-:Y:S01]  /*54d0*/  ULDC UR10, c[0x0][0x608] ;  /* 0x00018200000a7ab9 */ /* 0x000fe20000000800 */
[----:B------:R-:W-:Y:S01]  /*54e0*/  IMAD.X R2, RZ, RZ, ~R2, P1 ;  /* 0x000000ffff027224 */ /* 0x000fe200008e0e02 */
[----:B------:R-:W-:-:S03]  /*54f0*/  ISETP.NE.U32.AND P1, PT, RZ, UR12, PT ;  /* 0x0000000cff007c0c */ /* 0x000fc6000bf25070 */
[----:B------:R-:W-:Y:S01]  /*5500*/  IMAD R4, R2, UR8, RZ ;  /* 0x0000000802047c24 */ /* 0x000fe2000f8e02ff */
[----:B------:R-:W0:Y:S01]  /*5510*/  LDC R20, c[0x0][0x148] ;  /* 0x00005200ff147b82 */ /* 0x000e220000000800 */
[----:B------:R-:W-:Y:S01]  /*5520*/  IMAD.MOV.U32 R2, RZ, RZ, R0 ;  /* 0x000000ffff027224 */ /* 0x000fe200078e0000 */
[----:B------:R-:W-:-:S03]  /*5530*/  ISETP.NE.AND.EX P1, PT, RZ, UR13, PT, P1 ;  /* 0x0000000dff007c0c */ /* 0x000fc6000bf25310 */
[----:B------:R-:W-:Y:S01]  /*5540*/  IMAD.WIDE.U32 R2, R5, UR8, R2 ;  /* 0x0000000805027c25 */ /* 0x000fe2000f8e0002 */
[----:B------:R-:W-:-:S03]  /*5550*/  ULDC UR8, c[0x0][0x150] ;  /* 0x0000540000087ab9 */ /* 0x000fc60000000800 */
[----:B------:R-:W-:Y:S02]  /*5560*/  IMAD R5, R5, UR9, R4 ;  /* 0x0000000905057c24 */ /* 0x000fe4000f8e0204 */
[----:B------:R-:W-:Y:S01]  /*5570*/  FMUL R4, R7, UR8 ;  /* 0x0000000807047c20 */ /* 0x000fe20008400000 */
[----:B------:R-:W-:Y:S01]  /*5580*/  ULDC UR8, c[0x0][0x618] ;  /* 0x0001860000087ab9 */ /* 0x000fe20000000800 */
[----:B------:R-:W-:Y:S01]  /*5590*/  ULDC UR9, c[0x0][0x154] ;  /* 0x0000550000097ab9 */ /* 0x000fe20000000800 */
[----:B------:R-:W-:-:S03]  /*55a0*/  IMAD.IADD R3, R3, 0x1, R5 ;  /* 0x0000000103037824 */ /* 0x000fc600078e0205 */
[----:B------:R-:W3:Y:S02]  /*55b0*/  F2I.U32.TRUNC.NTZ R4, R4 ;  /* 0x0000000400047305 */ /* 0x000ee4000020f000 */
[----:B------:R-:W-:Y:S02]  /*55c0*/  SHF.R.U64 R7, R2, UR8, R3 ;  /* 0x0000000802077c19 */ /* 0x000fe40008001203 */
[----:B-1----:R-:W-:-:S05]  /*55d0*/  I2FP.F32.U32 R2, R13 ;  /* 0x0000000d00027245 */ /* 0x002fca0000201000 */
[----:B------:R-:W-:Y:S01]  /*55e0*/  FMUL R21, R2, UR9 ;  /* 0x0000000902157c20 */ /* 0x000fe20008400000 */
[----:B------:R-:W-:Y:S01]  /*55f0*/  SHF.R.U32.HI R2, RZ, UR8, R3 ;  /* 0x00000008ff027c19 */ /* 0x000fe20008011603 */
[----:B------:R-:W-:-:S03]  /*5600*/  ULDC UR8, c[0x0][0x658] ;  /* 0x0001960000087ab9 */ /* 0x000fc60000000800 */
[--C-:B------:R-:W-:Y:S01]  /*5610*/  SHF.R.U64 R19, R7, UR10, R2.reuse ;  /* 0x0000000a07137c19 */ /* 0x100fe20008001202 */
[----:B------:R-:W1:Y:S01]  /*5620*/  F2I.U32.TRUNC.NTZ R21, R21 ;  /* 0x0000001500157305 */ /* 0x000e62000020f000 */
[----:B------:R-:W-:Y:S01]  /*5630*/  SHF.R.U32.HI R2, RZ, UR10, R2 ;  /* 0x0000000aff027c19 */ /* 0x000fe20008011602 */
[----:B---3--:R-:W-:-:S03]  /*5640*/  IMAD.MOV R4, RZ, RZ, -R4 ;  /* 0x000000ffff047224 */ /* 0x008fc600078e0a04 */
[--C-:B------:R-:W-:Y:S01]  /*5650*/  SHF.R.U64 R18, R19, UR8, R2.reuse ;  /* 0x0000000813127c19 */ /* 0x100fe20008001202 */
[----:B--2---:R-:W-:Y:S01]  /*5660*/  IMAD R17, R22, R4, R17 ;  /* 0x0000000416117224 */ /* 0x004fe200078e0211 */
[----:B------:R-:W-:-:S03]  /*5670*/  SHF.R.U32.HI R23, RZ, UR8, R2 ;  /* 0x00000008ff177c19 */ /* 0x000fc60008011602 */
[----:B------:R-:W-:Y:S02]  /*5680*/  IMAD.MOV.U32 R2, RZ, RZ, R18 ;  /* 0x000000ffff027224 */ /* 0x000fe400078e0012 */
[----:B------:R-:W-:Y:S01]  /*5690*/  IMAD.MOV.U32 R3, RZ, RZ, R23 ;  /* 0x000000ffff037224 */ /* 0x000fe200078e0017 */
[----:B------:R-:W-:Y:S06]  /*56a0*/  @!P1 BRA `(.L_x_84) ;  /* 0x0000000000289947 */ /* 0x000fec0003800000 */
[----:B------:R-:W-:Y:S02]  /*56b0*/  ULDC UR8, c[0x0][0x64c] ;  /* 0x0001930000087ab9 */ /* 0x000fe40000000800 */
[----:B------:R-:W-:-:S05]  /*56c0*/  IADD3 R3, P1, R18, UR8, RZ ;  /* 0x0000000812037c10 */ /* 0x000fca000ff3e0ff */
[----:B------:R-:W-:-:S04]  /*56d0*/  IMAD.X R23, RZ, RZ, R23, P1 ;  /* 0x000000ffff177224 */ /* 0x000fc800008e0617 */
[----:B------:R-:W-:-:S04]  /*56e0*/  IMAD.WIDE.U32 R4, R23, UR12, RZ ;  /* 0x0000000c17047c25 */ /* 0x000fc8000f8e00ff */
[----:B------:R-:W-:-:S04]  /*56f0*/  IMAD.WIDE.U32 R4, P1, R3, UR13, R4 ;  /* 0x0000000d03047c25 */ /* 0x000fc8000f820004 */
[----:B------:R-:W-:-:S04]  /*5700*/  IMAD.WIDE.U32 R2, R3, UR12, RZ ;  /* 0x0000000c03027c25 */ /* 0x000fc8000f8e00ff */
[----:B------:R-:W-:Y:S01]  /*5710*/  IMAD.MOV.U32 R2, RZ, RZ, R5 ;  /* 0x000000ffff027224 */ /* 0x000fe200078e0005 */
[----:B------:R-:W-:Y:S01]  /*5720*/  IADD3 RZ, P4, R3, R4, RZ ;  /* 0x0000000403ff7210 */ /* 0x000fe20007f9e0ff */
[----:B------:R-:W-:-:S04]  /*5730*/  IMAD.X R3, RZ, RZ, RZ, P1 ;  /* 0x000000ffff037224 */ /* 0x000fc800008e06ff */
[----:B------:R-:W-:-:S08]  /*5740*/  IMAD.WIDE.U32.X R2, R23, UR13, R2, P4 ;  /* 0x0000000d17027c25 */ /* 0x000fd0000a0e0402 */
.L_x_84:
[----:B------:R-:W-:Y:S01]  /*5750*/  ULDC UR8, c[0x0][0x648] ;  /* 0x0001920000087ab9 */ /* 0x000fe20000000800 */
[----:B------:R-:W-:Y:S01]  /*5760*/  LOP3.LUT R19, R19, UR6, RZ, 0xc0, !PT ;  /* 0x0000000613137c12 */ /* 0x000fe2000f8ec0ff */
[----:B-1----:R-:W-:Y:S01]  /*5770*/  IMAD.MOV R21, RZ, RZ, -R21 ;  /* 0x000000ffff157224 */ /* 0x002fe200078e0a15 */
[----:B------:R-:W-:Y:S01]  /*5780*/  SHF.R.U64 R2, R2, UR8, R3 ;  /* 0x0000000802027c19 */ /* 0x000fe20008001203 */
[----:B------:R-:W-:Y:S01]  /*5790*/  ULDC UR8, c[0x0][0x638] ;  /* 0x00018e0000087ab9 */ /* 0x000fe20000000800 */
[----:B------:R-:W-:Y:S01]  /*57a0*/  LOP3.LUT R7, R7, UR4, RZ, 0xc0, !PT ;  /* 0x0000000407077c12 */ /* 0x000fe2000f8ec0ff */
[----:B0-----:R-:W-:Y:S01]  /*57b0*/  @P3 IMAD R17, R20, R21, R13 ;  /* 0x0000001514113224 */ /* 0x001fe200078e020d */
[----:B------:R-:W-:Y:S01]  /*57c0*/  ULDC UR9, c[0x0][0x610] ;  /* 0x0001840000097ab9 */ /* 0x000fe20000000800 */
[----:B------:R-:W-:Y:S02]  /*57d0*/  IMAD.MOV R3, RZ, RZ, -R2 ;  /* 0x000000ffff037224 */ /* 0x000fe400078e0a02 */
[----:B------:R-:W-:-:S02]  /*57e0*/  IMAD R2, R2, UR5, R19 ;  /* 0x0000000502027c24 */ /* 0x000fc4000f8e0213 */
[----:B------:R-:W-:Y:S01]  /*57f0*/  IMAD R18, R3, UR8, R18 ;  /* 0x0000000803127c24 */ /* 0x000fe2000f8e0212 */
[----:B------:R-:W-:Y:S01]  /*5800*/  ULDC UR8, c[0x0][0x600] ;  /* 0x0001800000087ab9 */ /* 0x000fe20000000800 */
[----:B------:R-:W-:Y:S02]  /*5810*/  IMAD R13, R2, UR9, R17 ;  /* 0x00000009020d7c24 */ /* 0x000fe4000f8e0211 */
[----:B------:R-:W-:Y:S02]  /*5820*/  IMAD R18, R18, UR8, R7 ;  /* 0x0000000812127c24 */ /* 0x000fe4000f8e0207 */
[----:B------:R-:W-:-:S03]  /*5830*/  IMAD.MOV.U32 R2, RZ, RZ, 0x1 ;  /* 0x00000001ff027424 */ /* 0x000fc600078e00ff */
[----:B------:R-:W-:Y:S02]  /*5840*/  SEL R17, R18, R13, !P3 ;  /* 0x0000000d12117207 */ /* 0x000fe40005800000 */
[----:B------:R-:W-:-:S07]  /*5850*/  SEL R13, R13, R18, !P3 ;  /* 0x000000120d0d7207 */ /* 0x000fce0005800000 */
.L_x_82:
[----:B------:R-:W-:Y:S05]  /*5860*/  BSYNC B1 ;  /* 0x0000000000017941 */ /* 0x000fea0003800000 */
.L_x_81:
[----:B------:R-:W-:-:S13]  /*5870*/  LOP3.LUT P1, RZ, R2, 0xff, RZ, 0xc0, !PT ;  /* 0x000000ff02ff7812 */ /* 0x000fda000782c0ff */
[----:B------:R-:W-:Y:S05]  /*5880*/  @P1 BRA `(.L_x_85) ;  /* 0xfffffff400181947 */ /* 0x000fea000383ffff */
[----:B------:R-:W-:Y:S05]  /*5890*/  BSYNC B0 ;  /* 0x0000000000007941 */ /* 0x000fea0003800000 */
.L_x_73:
[----:B------:R-:W-:-:S03]  /*58a0*/  UMOV UR8, 0xffffffff ;  /* 0xffffffff00087882 */ /* 0x000fc60000000000 */
[----:B------:R-:W-:Y:S05]  /*58b0*/  BRA.DIV UR8, `(.L_x_86) ;  /* 0x0000000208f87947 */ /* 0x000fea000b800000 */
[----:B------:R-:W-:-:S13]  /*58c0*/  ELECT P0, URZ, PT ;  /* 0x00000000003f782f */ /* 0x000fda0003800000 */
.L_x_99:
[----:B------:R-:W-:Y:S04]  /*58d0*/  BSSY B0, `(.L_x_87) ;  /* 0x0000022000007945 */ /* 0x000fe80003800000 */
[----:B------:R-:W-:Y:S05]  /*58e0*/  @!P0 BRA `(.L_x_88) ;  /* 0x0000000000808947 */ /* 0x000fea0003800000 */
[----:B------:R-:W-:-:S04]  /*58f0*/  LOP3.LUT R8, R8, 0x2, RZ, 0xfc, !PT ;  /* 0x0000000208087812 */ /* 0x000fc800078efcff */
[----:B------:R-:W-:-:S13]  /*5900*/  ISETP.NE.AND P0, PT, R8, 0x3, PT ;  /* 0x000000030800780c */ /* 0x000fda0003f05270 */
[----:B------:R-:W-:Y:S05]  /*5910*/  @!P0 BRA `(.L_x_89) ;  /* 0x0000000000048947 */ /* 0x000fea0003800000 */
[----:B------:R-:W-:Y:S01]  /*5920*/  BPT.TRAP 0x1 ;  /* 0x000000040000795c */ /* 0x000fe20000300000 */
.L_x_89:
[----:B------:R-:W0:Y:S01]  /*5930*/  S2R R3, SR_CgaCtaId ;  /* 0x0000000000037919 */ /* 0x000e220000008800 */
[----:B------:R-:W-:-:S04]  /*5940*/  MOV R0, 0x400 ;  /* 0x0000040000007802 */ /* 0x000fc80000000f00 */
[----:B0-----:R-:W-:Y:S02]  /*5950*/  LEA R3, R3, R0, 0x18 ;  /* 0x0000000003037211 */ /* 0x001fe400078ec0ff */
[----:B------:R-:W-:-:S03]  /*5960*/  SHF.L.U32 R0, R12, 0x1f, RZ ;  /* 0x0000001f0c007819 */ /* 0x000fc600000006ff */
[----:B------:R-:W-:-:S04]  /*5970*/  VIADD R3, R3, 0x18 ;  /* 0x0000001803037836 */ /* 0x000fc80000000000 */
[C---:B------:R-:W-:Y:S02]  /*5980*/  IMAD R7, R14.reuse, 0x8, R3 ;  /* 0x000000080e077824 */ /* 0x040fe400078e0203 */
[----:B------:R-:W-:Y:S02]  /*5990*/  VIADD R14, R14, 0x1 ;  /* 0x000000010e0e7836 */ /* 0x000fe40000000000 */
[----:B------:R-:W0:Y:S03]  /*59a0*/  SYNCS.PHASECHK.TRANS64.TRYWAIT P0, [R7+URZ], R0 ;  /* 0x00000000070075a7 */ /* 0x000e26000800017f */
[----:B------:R-:W-:-:S04]  /*59b0*/  ISETP.NE.AND P1, PT, R14, 0x3, PT ;  /* 0x000000030e00780c */ /* 0x000fc80003f25270 */
[----:B------:R-:W-:Y:S02]  /*59c0*/  SEL R5, RZ, 0x1, P1 ;  /* 0x00000001ff057807 */ /* 0x000fe40000800000 */
[----:B------:R-:W-:Y:S02]  /*59d0*/  SEL R14, R14, RZ, P1 ;  /* 0x000000ff0e0e7207 */ /* 0x000fe40000800000 */
[----:B------:R-:W-:-:S03]  /*59e0*/  LOP3.LUT R5, R12, R5, RZ, 0x3c, !PT ;  /* 0x000000050c057212 */ /* 0x000fc600078e3cff */
[----:B------:R-:W-:Y:S01]  /*59f0*/  IMAD R9, R14, 0x8, R3 ;  /* 0x000000080e097824 */ /* 0x000fe200078e0203 */
[----:B------:R-:W-:Y:S01]  /*5a00*/  SHF.L.U32 R4, R5, 0x1f, RZ ;  /* 0x0000001f05047819 */ /* 0x000fe200000006ff */
[----:B0-----:R-:W-:Y:S06]  /*5a10*/  @!P0 BRA `(.L_x_90) ;  /* 0x0000000000c48947 */ /* 0x001fec0003800000 */
.L_x_100:
[----:B------:R-:W1:Y:S01]  /*5a20*/  SYNCS.PHASECHK.TRANS64.TRYWAIT P0, [R9+URZ], R4 ;  /* 0x00000004090075a7 */ /* 0x000e62000800017f */
[----:B0-----:R-:W-:-:S05]  /*5a30*/  VIADD R0, R14, 0x1 ;  /* 0x000000010e007836 */ /* 0x001fca0000000000 */
[----:B------:R-:W-:-:S04]  /*5a40*/  ISETP.NE.AND P1, PT, R0, 0x3, PT ;  /* 0x000000030000780c */ /* 0x000fc80003f25270 */
[----:B------:R-:W-:Y:S02]  /*5a50*/  SEL R2, RZ, 0x1, P1 ;  /* 0x00000001ff027807 */ /* 0x000fe40000800000 */
[----:B------:R-:W-:Y:S02]  /*5a60*/  SEL R0, R0, RZ, P1 ;  /* 0x000000ff00007207 */ /* 0x000fe40000800000 */
[----:B------:R-:W-:Y:S01]  /*5a70*/  LOP3.LUT R2, R5, R2, RZ, 0x3c, !PT ;  /* 0x0000000205027212 */ /* 0x000fe200078e3cff */
[----:B-1----:R-:W-:Y:S06]  /*5a80*/  @!P0 BRA `(.L_x_91) ;  /* 0x0000000000bc8947 */ /* 0x002fec0003800000 */
.L_x_101:
[----:B------:R-:W-:Y:S01]  /*5a90*/  IMAD R3, R0, 0x8, R3 ;  /* 0x0000000800037824 */ /* 0x000fe200078e0203 */
[----:B------:R-:W-:-:S07]  /*5aa0*/  SHF.L.U32 R0, R2, 0x1f, RZ ;  /* 0x0000001f02007819 */ /* 0x000fce00000006ff */
.L_x_92:
[----:B-1----:R1:W2:Y:S02]  /*5ab0*/  SYNCS.PHASECHK.TRANS64.TRYWAIT P0, [R3+URZ], R0 ;  /* 0x00000000030075a7 */ /* 0x0022a4000800017f */
[----:B--2---:R-:W-:Y:S05]  /*5ac0*/  @!P0 NANOSLEEP.SYNCS 0x989680 ;  /* 0x009896800000895d */ /* 0x004fea0003900000 */
[----:B------:R-:W2:Y:S02]  /*5ad0*/  @!P0 SYNCS.PHASECHK.TRANS64 P0, [R3+URZ], R0 ;  /* 0x00000000030085a7 */ /* 0x000ea4000800007f */
[----:B--2---:R-:W-:Y:S05]  /*5ae0*/  @!P0 BRA `(.L_x_92) ;  /* 0xfffffffc00f08947 */ /* 0x004fea000383ffff */
.L_x_88:
[----:B------:R-:W-:Y:S05]  /*5af0*/  BSYNC B0 ;  /* 0x0000000000007941 */ /* 0x000fea0003800000 */
.L_x_87:
[----:B------:R-:W-:Y:S05]  /*5b00*/  EXIT ;  /* 0x000000000000794d */ /* 0x000fea0003800000 */
.L_x_17:
[----:B-1----:R-:W-:-:S04]  /*5b10*/  IMAD.U32 R3, RZ, RZ, UR6 ;  /* 0x00000006ff037e24 */ /* 0x002fc8000f8e00ff */
[----:B------:R1:W4:Y:S03]  /*5b20*/  SYNCS.PHASECHK.TRANS64.TRYWAIT P0, [R3+URZ], R2 ;  /* 0x00000002030075a7 */ /* 0x000326000800017f */
[----:B----4-:R-:W-:Y:S05]  /*5b30*/  @!P0 NANOSLEEP.SYNCS 0x989680 ;  /* 0x009896800000895d */ /* 0x010fea0003900000 */
[----:B------:R-:W4:Y:S02]  /*5b40*/  @!P0 SYNCS.PHASECHK.TRANS64 P0, [R3+URZ], R2 ;  /* 0x00000002030085a7 */ /* 0x000f24000800007f */
[----:B----4-:R-:W-:Y:S05]  /*5b50*/  @!P0 BRA `(.L_x_17) ;  /* 0xfffffffc00ec8947 */ /* 0x010fea000383ffff */
[----:B------:R-:W-:Y:S05]  /*5b60*/  BRA `(.L_x_16) ;  /* 0xffffffb400c07947 */ /* 0x000fea000383ffff */
.L_x_23:
[----:B-1----:R-:W-:-:S04]  /*5b70*/  IMAD.U32 R4, RZ, RZ, UR14 ;  /* 0x0000000eff047e24 */ /* 0x002fc8000f8e00ff */
[----:B------:R1:W4:Y:S03]  /*5b80*/  SYNCS.PHASECHK.TRANS64.TRYWAIT P0, [R4+URZ], R3 ;  /* 0x00000003040075a7 */ /* 0x000326000800017f */
[----:B----4-:R-:W-:Y:S05]  /*5b90*/  @!P0 NANOSLEEP.SYNCS 0x989680 ;  /* 0x009896800000895d */ /* 0x010fea0003900000 */
[----:B------:R-:W4:Y:S02]  /*5ba0*/  @!P0 SYNCS.PHASECHK.TRANS64 P0, [R4+URZ], R3 ;  /* 0x00000003040085a7 */ /* 0x000f24000800007f */
[----:B----4-:R-:W-:Y:S05]  /*5bb0*/  @!P0 BRA `(.L_x_23) ;  /* 0xfffffffc00ec8947 */ /* 0x010fea000383ffff */
[----:B------:R-:W-:Y:S05]  /*5bc0*/  BRA `(.L_x_22) ;  /* 0xffffffbc00e87947 */ /* 0x000fea000383ffff */
.L_x_74:
[----:B------:R-:W-:Y:S01]  /*5bd0*/  BSSY B1, `(.L_x_93) ;  /* 0x0000006000017945 */ /* 0x000fe20003800000 */
[----:B------:R-:W-:-:S07]  /*5be0*/  IMAD.MOV.U32 R2, RZ, RZ, -0x1 ;  /* 0xffffffffff027424 */ /* 0x000fce00078e00ff */
[----:B------:R-:W-:Y:S05]  /*5bf0*/  WARPSYNC.COLLECTIVE R2, `(.L_x_94) ;  /* 0x00000000020c7348 */ /* 0x000fea0003c00000 */
[----:B------:R-:W-:Y:S02]  /*5c00*/  ELECT P1, UR62, PT ;  /* 0x00000000003e782f */ /* 0x000fe40003820000 */
[----:B------:R-:W-:Y:S01]  /*5c10*/  MOV R2, UR62 ;  /* 0x0000003e00027c02 */ /* 0x000fe20008000f00 */
[----:B------:R-:W-:Y:S10]  /*5c20*/  ENDCOLLECTIVE ;  /* 0x000000000000791b */ /* 0x000ff40003800000 */
.L_x_94:
[----:B------:R-:W-:Y:S05]  /*5c30*/  BSYNC B1 ;  /* 0x0000000000017941 */ /* 0x000fea0003800000 */
.L_x_93:
[----:B------:R-:W-:Y:S05]  /*5c40*/  BRA `(.L_x_95) ;  /* 0xfffffff000347947 */ /* 0x000fea000383ffff */
.L_x_77:
[----:B0-----:R0:W1:Y:S02]  /*5c50*/  SYNCS.PHASECHK.TRANS64.TRYWAIT P1, [R18+URZ+0x18], R5 ;  /* 0x00001805120075a7 */ /* 0x001064000802017f */
[----:B-1----:R-:W-:Y:S05]  /*5c60*/  @!P1 NANOSLEEP.SYNCS 0x989680 ;  /* 0x009896800000995d */ /* 0x002fea0003900000 */
[----:B------:R-:W1:Y:S02]  /*5c70*/  @!P1 SYNCS.PHASECHK.TRANS64 P1, [R18+URZ+0x18], R5 ;  /* 0x00001805120095a7 */ /* 0x000e64000802007f */
[----:B-1----:R-:W-:Y:S05]  /*5c80*/  @!P1 BRA `(.L_x_77) ;  /* 0xfffffffc00f09947 */ /* 0x002fea000383ffff */
[----:B------:R-:W-:Y:S05]  /*5c90*/  BRA `(.L_x_96) ;  /* 0xfffffff000687947 */ /* 0x000fea000383ffff */
.L_x_86:
[----:B------:R-:W-:Y:S01]  /*5ca0*/  BSSY B0, `(.L_x_97) ;  /* 0x0000006000007945 */ /* 0x000fe20003800000 */
[----:B------:R-:W-:-:S07]  /*5cb0*/  IMAD.MOV.U32 R2, RZ, RZ, -0x1 ;  /* 0xffffffffff027424 */ /* 0x000fce00078e00ff */
[----:B------:R-:W-:Y:S05]  /*5cc0*/  WARPSYNC.COLLECTIVE R2, `(.L_x_98) ;  /* 0x00000000020c7348 */ /* 0x000fea0003c00000 */
[----:B------:R-:W-:Y:S02]  /*5cd0*/  ELECT P1, UR62, PT ;  /* 0x00000000003e782f */ /* 0x000fe40003820000 */
[----:B------:R-:W-:Y:S01]  /*5ce0*/  MOV R2, UR62 ;  /* 0x0000003e00027c02 */ /* 0x000fe20008000f00 */
[----:B------:R-:W-:Y:S10]  /*5cf0*/  ENDCOLLECTIVE ;  /* 0x000000000000791b */ /* 0x000ff40003800000 */
.L_x_98:
[----:B------:R-:W-:Y:S05]  /*5d00*/  BSYNC B0 ;  /* 0x0000000000007941 */ /* 0x000fea0003800000 */
.L_x_97:
[----:B------:R-:W-:Y:S01]  /*5d10*/  PLOP3.LUT P0, PT, P1, PT, PT, 0x80, 0x0 ;  /* 0x000000000000781c */ /* 0x000fe20000f0f070 */
[----:B------:R-:W-:-:S12]  /*5d20*/  BRA `(.L_x_99) ;  /* 0xfffffff800e87947 */ /* 0x000fd8000383ffff */
.L_x_90:
[----:B0-----:R0:W1:Y:S02]  /*5d30*/  SYNCS.PHASECHK.TRANS64.TRYWAIT P0, [R7+URZ], R0 ;  /* 0x00000000070075a7 */ /* 0x001064000800017f */
[----:B-1----:R-:W-:Y:S05]  /*5d40*/  @!P0 NANOSLEEP.SYNCS 0x989680 ;  /* 0x009896800000895d */ /* 0x002fea0003900000 */
[----:B------:R-:W1:Y:S02]  /*5d50*/  @!P0 SYNCS.PHASECHK.TRANS64 P0, [R7+URZ], R0 ;  /* 0x00000000070085a7 */ /* 0x000e64000800007f */
[----:B-1----:R-:W-:Y:S05]  /*5d60*/  @!P0 BRA `(.L_x_90) ;  /* 0xfffffffc00f08947 */ /* 0x002fea000383ffff */
[----:B------:R-:W-:Y:S05]  /*5d70*/  BRA `(.L_x_100) ;  /* 0xfffffffc00287947 */ /* 0x000fea000383ffff */
.L_x_91:
[----:B0-----:R0:W1:Y:S02]  /*5d80*/  SYNCS.PHASECHK.TRANS64.TRYWAIT P0, [R9+URZ], R4 ;  /* 0x00000004090075a7 */ /* 0x001064000800017f */
[----:B-1----:R-:W-:Y:S05]  /*5d90*/  @!P0 NANOSLEEP.SYNCS 0x989680 ;  /* 0x009896800000895d */ /* 0x002fea0003900000 */
[----:B------:R-:W1:Y:S02]  /*5da0*/  @!P0 SYNCS.PHASECHK.TRANS64 P0, [R9+URZ], R4 ;  /* 0x00000004090085a7 */ /* 0x000e64000800007f */
[----:B-1----:R-:W-:Y:S05]  /*5db0*/  @!P0 BRA `(.L_x_91) ;  /* 0xfffffffc00f08947 */ /* 0x002fea000383ffff */
[----:B------:R-:W-:Y:S05]  /*5dc0*/  BRA `(.L_x_101) ;  /* 0xfffffffc00307947 */ /* 0x000fea000383ffff */
.L_x_102:
[----:B------:R-:W-:-:S00]  /*5dd0*/  BRA `(.L_x_102) ;  /* 0xfffffffc00fc7947 */ /* 0x000fc0000383ffff */
[----:B------:R-:W-:-:S00]  /*5de0*/  NOP ;  /* 0x0000000000007918 */ /* 0x000fc00000000000 */
        /* <DEDUP_REMOVED lines=9> */
.L_x_103:


//--------------------- .nv.shared._ZN7cutlass13device_kernelINS_4gemm6kernel13GemmUniversalIN4cute5tupleIJiiiiEEENS1_10collective13CollectiveMmaINS1_37MainloopSm90TmaGmmaWarpSpecializedFP8ILi3ENS5_IJNS4_1CILi1EEESB_SB_EEENS1_35KernelTmaWarpSpecializedCooperativeEEENS5_IJNSA_ILi256EEENSA_ILi16EEESF_EEENS_12float_e4m3_tENS5_IJlSB_lEEESI_SJ_NS4_8TiledMMAINS4_8MMA_AtomIJNS4_4SM904GMMA30MMA_64x16x32_F32E4M3E4M3_SS_TNILNSN_7ScaleInE1ELSP_1EEEEEENS4_6LayoutINS5_IJNSA_ILi2EEESB_SB_EEENS5_IJSB_NSA_ILi0EEESV_EEEEENS5_IJNS4_10UnderscoreESY_SY_EEEEENS4_13SM90_TMA_LOADENS4_14ComposedLayoutINS4_7SwizzleILi3ELi4ELi3EEENS4_18smem_ptr_flag_bitsILi8EEENSS_INS5_IJNSA_ILi8EEENSA_ILi128EEEEEENS5_IJS18_SB_EEEEEEEvNS4_8identityES11_S1C_vS1D_EENS_8epilogue10collective6detail29Sm90TmaWarpSpecializedAdapterINS1G_15DefaultEpilogueISI_SJ_SJ_NS1F_6thread17LinearCombinationISI_Li1EffLNS1K_9ScaleType4KindE0ELNS_15FloatRoundStyleE2ESI_EENS1_15EpilogueDefaultEEEEEvvEEEEvNT_6ParamsE --------------------------
	.section	.nv.shared._ZN7cutlass13device_kernelINS_4gemm6kernel13GemmUniversalIN4cute5tupleIJiiiiEEENS1_10collective13CollectiveMmaINS1_37MainloopSm90TmaGmmaWarpSpecializedFP8ILi3ENS5_IJNS4_1CILi1EEESB_SB_EEENS1_35KernelTmaWarpSpecializedCooperativeEEENS5_IJNSA_ILi256EEENSA_ILi16EEESF_EEENS_12float_e4m3_tENS5_IJlSB_lEEESI_SJ_NS4_8TiledMMAINS4_8MMA_AtomIJNS4_4SM904GMMA30MMA_64x16x32_F32E4M3E4M3_SS_TNILNSN_7ScaleInE1ELSP_1EEEEEENS4_6LayoutINS5_IJNSA_ILi2EEESB_SB_EEENS5_IJSB_NSA_ILi0EEESV_EEEEENS5_IJNS4_10UnderscoreESY_SY_EEEEENS4_13SM90_TMA_LOADENS4_14ComposedLayoutINS4_7SwizzleILi3ELi4ELi3EEENS4_18smem_ptr_flag_bitsILi8EEENSS_INS5_IJNSA_ILi8EEENSA_ILi128EEEEEENS5_IJS18_SB_EEEEEEEvNS4_8identityES11_S1C_vS1D_EENS_8epilogue10collective6detail29Sm90TmaWarpSpecializedAdapterINS1G_15DefaultEpilogueISI_SJ_SJ_NS1F_6thread17LinearCombinationISI_Li1EffLNS1K_9ScaleType4KindE0ELNS_15FloatRoundStyleE2ESI_EENS1_15EpilogueDefaultEEEEEvvEEEEvNT_6ParamsE,"aw",@nobits
	.sectionflags	@""
	.align	16
	.zero		1024


//--------------------- .nv.shared.reserved.0     --------------------------
	.section	.nv.shared.reserved.0,"aw",@nobits
	.weak		__nv_reservedSMEM_offset_0_alias
	.size		__nv_reservedSMEM_offset_0_alias, 0, 0
	.other		__nv_reservedSMEM_offset_0_alias,@"STO_CUDA_RESERVED_SHARED STV_DEFAULT"
__nv_reservedSMEM_offset_0_alias:
	.zero		0


//--------------------- .nv.global                --------------------------
	.section	.nv.global,"aw",@nobits
.nv.global:
	.type		_ZN40_INTERNAL_11d44834_4_k_cu_54169506_149184cute1_E,@object
	.size		_ZN40_INTERNAL_11d44834_4_k_cu_54169506_149184cute1_E,(_ZN40_INTERNAL_11d44834_4_k_cu_54169506_149184cuda3std3__45__cpo6cbeginE - _ZN40_INTERNAL_11d44834_4_k_cu_54169506_149184cute1_E)
_ZN40_INTERNAL_11d44834_4_k_cu_54169506_149184cute1_E:
	.zero		1
	.type		_ZN40_INTERNAL_11d44834_4_k_cu_54169506_149184cuda3std3__45__cpo6cbeginE,@object
	.size		_ZN40_INTERNAL_11d44834_4_k_cu_54169506_149184cuda3std3__45__cpo6cbeginE,(_ZN40_INTERNAL_11d44834_4_k_cu_54169506_149184cuda3std3__48in_placeE - _ZN40_INTERNAL_11d44834_4_k_cu_54169506_149184cuda3std3__45__cpo6cbeginE)
_ZN40_INTERNAL_11d44834_4_k_cu_54169506_149184cuda3std3__45__cpo6cbeginE:
	.zero		1
	.type		_ZN40_INTERNAL_11d44834_4_k_cu_54169506_149184cuda3std3__48in_placeE,@object
	.size		_ZN40_INTERNAL_11d44834_4_k_cu_54169506_149184cuda3std3__48in_placeE,(_ZN40_INTERNAL_11d44834_4_k_cu_54169506_149184cuda3std6ranges3__45__cpo9iter_moveE - _ZN40_INTERNAL_11d44834_4_k_cu_54169506_149184cuda3std3__48in_placeE)
_ZN40_INTERNAL_11d44834_4_k_cu_54169506_149184cuda3std3__48in_placeE:
	.zero		1
	.type		_ZN40_INTERNAL_11d44834_4_k_cu_54169506_149184cuda3std6ranges3__45__cpo9iter_moveE,@object
	.size		_ZN40_INTERNAL_11d44834_4_k_cu_54169506_149184cuda3std6ranges3__45__cpo9iter_moveE,(_ZN40_INTERNAL_11d44834_4_k_cu_54169506_149184cuda3std3__45__cpo5beginE - _ZN40_INTERNAL_11d44834_4_k_cu_54169506_149184cuda3std6ranges3__45__cpo9iter_moveE)
_ZN40_INTERNAL_11d44834_4_k_cu_54169506_149184cuda3std6ranges3__45__cpo9iter_moveE:
	.zero		1
	.type		_ZN40_INTERNAL_11d44834_4_k_cu_54169506_149184cuda3std3__45__cpo5beginE,@object
	.size		_ZN40_INTERNAL_11d44834_4_k_cu_54169506_149184cuda3std3__45__cpo5beginE,(_ZN40_INTERNAL_11d44834_4_k_cu_54169506_149184cuda3std3__442_GLOBAL__N__11d44834_4_k_cu_54169506_149186ignoreE - _ZN40_INTERNAL_11d44834_4_k_cu_54169506_149184cuda3std3__45__cpo5beginE)
_ZN40_INTERNAL_11d44834_4_k_cu_54169506_149184cuda3std3__45__cpo5beginE:
	.zero		1
	.type		_ZN40_INTERNAL_11d44834_4_k_cu_54169506_149184cuda3std3__442_GLOBAL__N__11d44834_4_k_cu_54169506_149186ignoreE,@object
	.size		_ZN40_INTERNAL_11d44834_4_k_cu_54169506_149184cuda3std3__442_GLOBAL__N__11d44834_4_k_cu_54169506_149186ignoreE,(_ZN40_INTERNAL_11d44834_4_k_cu_54169506_149184cute7productE - _ZN40_INTERNAL_11d44834_4_k_cu_54169506_149184cuda3std3__442_GLOBAL__N__11d44834_4_k_cu_54169506_149186ignoreE)
_ZN40_INTERNAL_11d44834_4_k_cu_54169506_149184cuda3std3__442_GLOBAL__N__11d44834_4_k_cu_54169506_149186ignoreE:
	.zero		1
	.type		_ZN40_INTERNAL_11d44834_4_k_cu_54169506_149184cute7productE,@object
	.size		_ZN40_INTERNAL_11d44834_4_k_cu_54169506_149184cute7productE,(_ZN40_INTERNAL_11d44834_4_k_cu_54169506_149184cuda3std3__45__cpo3endE - _ZN40_INTERNAL_11d44834_4_k_cu_54169506_149184cute7productE)
_ZN40_INTERNAL_11d44834_4_k_cu_54169506_149184cute7productE:
	.zero		1
	.type		_ZN40_INTERNAL_11d44834_4_k_cu_54169506_149184cuda3std3__45__cpo3endE,@object
	.size		_ZN40_INTERNAL_11d44834_4_k_cu_54169506_149184cuda3std3__45__cpo3endE,(_ZN40_INTERNAL_11d44834_4_k_cu_54169506_149184cuda3std3__419piecewise_constructE - _ZN40_INTERNAL_11d44834_4_k_cu_54169506_149184cuda3std3__45__cpo3endE)
_ZN40_INTERNAL_11d44834_4_k_cu_54169506_149184cuda3std3__45__cpo3endE:
	.zero		1
	.type		_ZN40_INTERNAL_11d44834_4_k_cu_54169506_149184cuda3std3__419piecewise_constructE,@object
	.size		_ZN40_INTERNAL_11d44834_4_k_cu_54169506_149184cuda3std3__419piecewise_constructE,(_ZN40_INTERNAL_11d44834_4_k_cu_54169506_149184cuda3std3__45__cpo4cendE - _ZN40_INTERNAL_11d44834_4_k_cu_54169506_149184cuda3std3__419piecewise_constructE)
_ZN40_INTERNAL_11d44834_4_k_cu_54169506_149184cuda3std3__419piecewise_constructE:
	.zero		1
	.type		_ZN40_INTERNAL_11d44834_4_k_cu_54169506_149184cuda3std3__45__cpo4cendE,@object
	.size		_ZN40_INTERNAL_11d44834_4_k_cu_54169506_149184cuda3std3__45__cpo4cendE,(_ZN40_INTERNAL_11d44834_4_k_cu_54169506_149184cuda3std6ranges3__45__cpo4swapE - _ZN40_INTERNAL_11d44834_4_k_cu_54169506_149184cuda3std3__45__cpo4cendE)
_ZN40_INTERNAL_11d44834_4_k_cu_54169506_149184cuda3std3__45__cpo4cendE:
	.zero		1
	.type		_ZN40_INTERNAL_11d44834_4_k_cu_54169506_149184cuda3std6ranges3__45__cpo4swapE,@object
	.size		_ZN40_INTERNAL_11d44834_4_k_cu_54169506_149184cuda3std6ranges3__45__cpo4swapE,(.L_7 - _ZN40_INTERNAL_11d44834_4_k_cu_54169506_149184cuda3std6ranges3__45__cpo4swapE)
_ZN40_INTERNAL_11d44834_4_k_cu_54169506_149184cuda3std6ranges3__45__cpo4swapE:
	.zero		1
.L_7:


//--------------------- .nv.constant0._ZN7cutlass13device_kernelINS_4gemm6kernel13GemmUniversalIN4cute5tupleIJiiiiEEENS1_10collective13CollectiveMmaINS1_37MainloopSm90TmaGmmaWarpSpecializedFP8ILi3ENS5_IJNS4_1CILi1EEESB_SB_EEENS1_35KernelTmaWarpSpecializedCooperativeEEENS5_IJNSA_ILi256EEENSA_ILi16EEESF_EEENS_12float_e4m3_tENS5_IJlSB_lEEESI_SJ_NS4_8TiledMMAINS4_8MMA_AtomIJNS4_4SM904GMMA30MMA_64x16x32_F32E4M3E4M3_SS_TNILNSN_7ScaleInE1ELSP_1EEEEEENS4_6LayoutINS5_IJNSA_ILi2EEESB_SB_EEENS5_IJSB_NSA_ILi0EEESV_EEEEENS5_IJNS4_10UnderscoreESY_SY_EEEEENS4_13SM90_TMA_LOADENS4_14ComposedLayoutINS4_7SwizzleILi3ELi4ELi3EEENS4_18smem_ptr_flag_bitsILi8EEENSS_INS5_IJNSA_ILi8EEENSA_ILi128EEEEEENS5_IJS18_SB_EEEEEEEvNS4_8identityES11_S1C_vS1D_EENS_8epilogue10collective6detail29Sm90TmaWarpSpecializedAdapterINS1G_15DefaultEpilogueISI_SJ_SJ_NS1F_6thread17LinearCombinationISI_Li1EffLNS1K_9ScaleType4KindE0ELNS_15FloatRoundStyleE2ESI_EENS1_15EpilogueDefaultEEEEEvvEEEEvNT_6ParamsE --------------------------
	.section	.nv.constant0._ZN7cutlass13device_kernelINS_4gemm6kernel13GemmUniversalIN4cute5tupleIJiiiiEEENS1_10collective13CollectiveMmaINS1_37MainloopSm90TmaGmmaWarpSpecializedFP8ILi3ENS5_IJNS4_1CILi1EEESB_SB_EEENS1_35KernelTmaWarpSpecializedCooperativeEEENS5_IJNSA_ILi256EEENSA_ILi16EEESF_EEENS_12float_e4m3_tENS5_IJlSB_lEEESI_SJ_NS4_8TiledMMAINS4_8MMA_AtomIJNS4_4SM904GMMA30MMA_64x16x32_F32E4M3E4M3_SS_TNILNSN_7ScaleInE1ELSP_1EEEEEENS4_6LayoutINS5_IJNSA_ILi2EEESB_SB_EEENS5_IJSB_NSA_ILi0EEESV_EEEEENS5_IJNS4_10UnderscoreESY_SY_EEEEENS4_13SM90_TMA_LOADENS4_14ComposedLayoutINS4_7SwizzleILi3ELi4ELi3EEENS4_18smem_ptr_flag_bitsILi8EEENSS_INS5_IJNSA_ILi8EEENSA_ILi128EEEEEENS5_IJS18_SB_EEEEEEEvNS4_8identityES11_S1C_vS1D_EENS_8epilogue10collective6detail29Sm90TmaWarpSpecializedAdapterINS1G_15DefaultEpilogueISI_SJ_SJ_NS1F_6thread17LinearCombinationISI_Li1EffLNS1K_9ScaleType4KindE0ELNS_15FloatRoundStyleE2ESI_EENS1_15EpilogueDefaultEEEEEvvEEEEvNT_6ParamsE,"a",@progbits
	.sectionflags	@""
	.align	4
.nv.constant0._ZN7cutlass13device_kernelINS_4gemm6kernel13GemmUniversalIN4cute5tupleIJiiiiEEENS1_10collective13CollectiveMmaINS1_37MainloopSm90TmaGmmaWarpSpecializedFP8ILi3ENS5_IJNS4_1CILi1EEESB_SB_EEENS1_35KernelTmaWarpSpecializedCooperativeEEENS5_IJNSA_ILi256EEENSA_ILi16EEESF_EEENS_12float_e4m3_tENS5_IJlSB_lEEESI_SJ_NS4_8TiledMMAINS4_8MMA_AtomIJNS4_4SM904GMMA30MMA_64x16x32_F32E4M3E4M3_SS_TNILNSN_7ScaleInE1ELSP_1EEEEEENS4_6LayoutINS5_IJNSA_ILi2EEESB_SB_EEENS5_IJSB_NSA_ILi0EEESV_EEEEENS5_IJNS4_10UnderscoreESY_SY_EEEEENS4_13SM90_TMA_LOADENS4_14ComposedLayoutINS4_7SwizzleILi3ELi4ELi3EEENS4_18smem_ptr_flag_bitsILi8EEENSS_INS5_IJNSA_ILi8EEENSA_ILi128EEEEEENS5_IJS18_SB_EEEEEEEvNS4_8identityES11_S1C_vS1D_EENS_8epilogue10collective6detail29Sm90TmaWarpSpecializedAdapterINS1G_15DefaultEpilogueISI_SJ_SJ_NS1F_6thread17LinearCombinationISI_Li1EffLNS1K_9ScaleType4KindE0ELNS_15FloatRoundStyleE2ESI_EENS1_15EpilogueDefaultEEEEEvvEEEEvNT_6ParamsE:
	.zero		1664


//--------------------- SYMBOLS --------------------------

	.type		.nv.reservedSmem.offset0,@object
	.size		.nv.reservedSmem.offset0,0x4
